//
// Generated by NVIDIA NVVM Compiler
//
// Compiler Build ID: CL-36424714
// Cuda compilation tools, release 13.0, V13.0.88
// Based on NVVM 20.0.0
//

.version 9.0
.target sm_100
.address_size 64


.func _Z6imsortPfii(
	.param .b64 _Z6imsortPfii_param_0,
	.param .b32 _Z6imsortPfii_param_1,
	.param .b32 _Z6imsortPfii_param_2
)
{
	.reg .pred 	%p<75>;
	.reg .b32 	%r<258>;
	.reg .b32 	%f<121>;
	.reg .b64 	%rd<94>;

	ld.param.u64 	%rd13, [_Z6imsortPfii_param_0];
	ld.param.u32 	%r157, [_Z6imsortPfii_param_1];
	ld.param.u32 	%r158, [_Z6imsortPfii_param_2];
	cvta.to.global.u64 	%rd1, %rd13;
	sub.s32 	%r1, %r158, %r157;
	setp.lt.s32 	%p1, %r1, 2;
	@%p1 bra 	$L__BB0_36;
	shr.u32 	%r2, %r1, 1;
	add.s32 	%r3, %r2, %r157;
	sub.s32 	%r223, %r158, %r2;
	setp.gt.u32 	%p2, %r1, 3;
	@%p2 bra 	$L__BB0_7;
	add.s32 	%r159, %r157, 1;
	max.s32 	%r5, %r3, %r159;
	sub.s32 	%r160, %r5, %r157;
	and.b32  	%r6, %r160, 3;
	setp.eq.s32 	%p3, %r6, 0;
	mov.u32 	%r221, %r223;
	mov.u32 	%r222, %r157;
	@%p3 bra 	$L__BB0_5;
	mov.b32 	%r199, 0;
	mov.u32 	%r197, %r223;
	mov.u32 	%r198, %r157;
$L__BB0_4:
	.pragma "nounroll";
	add.s32 	%r222, %r198, 1;
	add.s32 	%r221, %r197, 1;
	mul.wide.s32 	%rd14, %r198, 4;
	add.s64 	%rd15, %rd1, %rd14;
	ld.global.f32 	%f3, [%rd15];
	mul.wide.s32 	%rd16, %r197, 4;
	add.s64 	%rd17, %rd1, %rd16;
	ld.global.f32 	%f4, [%rd17];
	st.global.f32 	[%rd15], %f4;
	st.global.f32 	[%rd17], %f3;
	add.s32 	%r199, %r199, 1;
	setp.ne.s32 	%p4, %r199, %r6;
	mov.u32 	%r197, %r221;
	mov.u32 	%r198, %r222;
	@%p4 bra 	$L__BB0_4;
$L__BB0_5:
	sub.s32 	%r162, %r157, %r5;
	setp.gt.u32 	%p5, %r162, -4;
	@%p5 bra 	$L__BB0_19;
$L__BB0_6:
	mul.wide.s32 	%rd18, %r222, 4;
	add.s64 	%rd19, %rd1, %rd18;
	ld.global.f32 	%f5, [%rd19];
	mul.wide.s32 	%rd20, %r221, 4;
	add.s64 	%rd21, %rd1, %rd20;
	ld.global.f32 	%f6, [%rd21];
	st.global.f32 	[%rd19], %f6;
	st.global.f32 	[%rd21], %f5;
	ld.global.f32 	%f7, [%rd19+4];
	ld.global.f32 	%f8, [%rd21+4];
	st.global.f32 	[%rd19+4], %f8;
	st.global.f32 	[%rd21+4], %f7;
	ld.global.f32 	%f9, [%rd19+8];
	ld.global.f32 	%f10, [%rd21+8];
	st.global.f32 	[%rd19+8], %f10;
	st.global.f32 	[%rd21+8], %f9;
	add.s32 	%r222, %r222, 4;
	add.s32 	%r221, %r221, 4;
	ld.global.f32 	%f11, [%rd19+12];
	ld.global.f32 	%f12, [%rd21+12];
	st.global.f32 	[%rd19+12], %f12;
	st.global.f32 	[%rd21+12], %f11;
	setp.lt.s32 	%p6, %r222, %r3;
	@%p6 bra 	$L__BB0_6;
	bra.uni 	$L__BB0_19;
$L__BB0_7:
	shr.u32 	%r163, %r1, 2;
	add.s32 	%r15, %r163, %r157;
	{ // callseq 0, 0
	.param .b64 param0;
	st.param.b64 	[param0], %rd13;
	.param .b32 param1;
	st.param.b32 	[param1], %r157;
	.param .b32 param2;
	st.param.b32 	[param2], %r15;
	call.uni 
	_Z6imsortPfii, 
	(
	param0, 
	param1, 
	param2
	);
	} // callseq 0
	{ // callseq 1, 0
	.param .b64 param0;
	st.param.b64 	[param0], %rd13;
	.param .b32 param1;
	st.param.b32 	[param1], %r15;
	.param .b32 param2;
	st.param.b32 	[param2], %r3;
	call.uni 
	_Z6imsortPfii, 
	(
	param0, 
	param1, 
	param2
	);
	} // callseq 1
	setp.ge.u32 	%p7, %r163, %r2;
	mov.u32 	%r202, %r15;
	mov.u32 	%r203, %r157;
	mov.u32 	%r211, %r223;
	@%p7 bra 	$L__BB0_8;
	bra.uni 	$L__BB0_65;
$L__BB0_8:
	setp.ge.s32 	%p13, %r203, %r15;
	@%p13 bra 	$L__BB0_13;
	sub.s32 	%r168, %r15, %r203;
	and.b32  	%r19, %r168, 3;
	setp.eq.s32 	%p14, %r19, 0;
	mov.u32 	%r218, %r203;
	@%p14 bra 	$L__BB0_12;
	mov.b32 	%r207, 0;
	mov.u32 	%r205, %r211;
	mov.u32 	%r206, %r203;
$L__BB0_11:
	.pragma "nounroll";
	add.s32 	%r211, %r205, 1;
	add.s32 	%r218, %r206, 1;
	mul.wide.s32 	%rd30, %r205, 4;
	add.s64 	%rd31, %rd1, %rd30;
	ld.global.f32 	%f19, [%rd31];
	mul.wide.s32 	%rd32, %r206, 4;
	add.s64 	%rd33, %rd1, %rd32;
	ld.global.f32 	%f20, [%rd33];
	st.global.f32 	[%rd31], %f20;
	st.global.f32 	[%rd33], %f19;
	add.s32 	%r207, %r207, 1;
	setp.ne.s32 	%p15, %r207, %r19;
	mov.u32 	%r205, %r211;
	mov.u32 	%r206, %r218;
	@%p15 bra 	$L__BB0_11;
$L__BB0_12:
	sub.s32 	%r170, %r203, %r15;
	setp.gt.u32 	%p16, %r170, -4;
	@%p16 bra 	$L__BB0_13;
	bra.uni 	$L__BB0_66;
$L__BB0_13:
	setp.ge.s32 	%p18, %r202, %r3;
	@%p18 bra 	$L__BB0_19;
	sub.s32 	%r171, %r3, %r202;
	and.b32  	%r36, %r171, 3;
	setp.eq.s32 	%p19, %r36, 0;
	mov.u32 	%r220, %r202;
	@%p19 bra 	$L__BB0_17;
	mov.b32 	%r214, 0;
	mov.u32 	%r212, %r211;
	mov.u32 	%r213, %r202;
$L__BB0_16:
	.pragma "nounroll";
	add.s32 	%r211, %r212, 1;
	add.s32 	%r220, %r213, 1;
	mul.wide.s32 	%rd38, %r212, 4;
	add.s64 	%rd39, %rd1, %rd38;
	ld.global.f32 	%f29, [%rd39];
	mul.wide.s32 	%rd40, %r213, 4;
	add.s64 	%rd41, %rd1, %rd40;
	ld.global.f32 	%f30, [%rd41];
	st.global.f32 	[%rd39], %f30;
	st.global.f32 	[%rd41], %f29;
	add.s32 	%r214, %r214, 1;
	setp.ne.s32 	%p20, %r214, %r36;
	mov.u32 	%r212, %r211;
	mov.u32 	%r213, %r220;
	@%p20 bra 	$L__BB0_16;
$L__BB0_17:
	sub.s32 	%r173, %r202, %r3;
	setp.gt.u32 	%p21, %r173, -4;
	@%p21 bra 	$L__BB0_19;
$L__BB0_18:
	mul.wide.s32 	%rd42, %r211, 4;
	add.s64 	%rd43, %rd1, %rd42;
	ld.global.f32 	%f31, [%rd43];
	mul.wide.s32 	%rd44, %r220, 4;
	add.s64 	%rd45, %rd1, %rd44;
	ld.global.f32 	%f32, [%rd45];
	st.global.f32 	[%rd43], %f32;
	st.global.f32 	[%rd45], %f31;
	ld.global.f32 	%f33, [%rd43+4];
	ld.global.f32 	%f34, [%rd45+4];
	st.global.f32 	[%rd43+4], %f34;
	st.global.f32 	[%rd45+4], %f33;
	ld.global.f32 	%f35, [%rd43+8];
	ld.global.f32 	%f36, [%rd45+8];
	st.global.f32 	[%rd43+8], %f36;
	st.global.f32 	[%rd45+8], %f35;
	add.s32 	%r211, %r211, 4;
	add.s32 	%r220, %r220, 4;
	ld.global.f32 	%f37, [%rd43+12];
	ld.global.f32 	%f38, [%rd45+12];
	st.global.f32 	[%rd43+12], %f38;
	st.global.f32 	[%rd45+12], %f37;
	setp.eq.s32 	%p22, %r220, %r3;
	@%p22 bra 	$L__BB0_19;
	bra.uni 	$L__BB0_18;
$L__BB0_19:
	sub.s32 	%r224, %r223, %r157;
	setp.lt.s32 	%p23, %r224, 3;
	@%p23 bra 	$L__BB0_30;
	add.s32 	%r58, %r157, 1;
	mul.wide.s32 	%rd46, %r157, 4;
	add.s64 	%rd2, %rd1, %rd46;
	add.s32 	%r59, %r157, 2;
	add.s32 	%r60, %r157, 3;
$L__BB0_21:
	mov.u32 	%r63, %r223;
	mov.u32 	%r62, %r224;
	add.s32 	%r174, %r62, 1;
	shr.u32 	%r224, %r174, 1;
	add.s32 	%r223, %r224, %r157;
	sub.s32 	%r66, %r63, %r223;
	setp.gt.s32 	%p24, %r66, 1;
	@%p24 bra 	$L__BB0_37;
	setp.le.s32 	%p25, %r63, %r223;
	@%p25 bra 	$L__BB0_51;
	and.b32  	%r67, %r66, 3;
	setp.eq.s32 	%p26, %r67, 0;
	mov.u32 	%r226, %r157;
	mov.u32 	%r227, %r223;
	@%p26 bra 	$L__BB0_27;
	add.s32 	%r68, %r58, %r224;
	shl.b32 	%r175, %r224, 2;
	cvt.u64.u32 	%rd47, %r175;
	add.s64 	%rd3, %rd2, %rd47;
	ld.global.f32 	%f39, [%rd3];
	ld.global.f32 	%f40, [%rd2];
	st.global.f32 	[%rd3], %f40;
	st.global.f32 	[%rd2], %f39;
	setp.eq.s32 	%p27, %r67, 1;
	mov.u32 	%r226, %r58;
	mov.u32 	%r227, %r68;
	@%p27 bra 	$L__BB0_27;
	add.s32 	%r227, %r68, 1;
	ld.global.f32 	%f41, [%rd3+4];
	ld.global.f32 	%f42, [%rd2+4];
	st.global.f32 	[%rd3+4], %f42;
	st.global.f32 	[%rd2+4], %f41;
	setp.eq.s32 	%p28, %r67, 2;
	mov.u32 	%r226, %r59;
	@%p28 bra 	$L__BB0_27;
	add.s32 	%r227, %r68, 2;
	ld.global.f32 	%f43, [%rd3+8];
	ld.global.f32 	%f44, [%rd2+8];
	st.global.f32 	[%rd3+8], %f44;
	st.global.f32 	[%rd2+8], %f43;
	mov.u32 	%r226, %r60;
$L__BB0_27:
	sub.s32 	%r176, %r157, %r63;
	add.s32 	%r177, %r176, %r224;
	setp.gt.u32 	%p29, %r177, -4;
	@%p29 bra 	$L__BB0_51;
$L__BB0_28:
	mul.wide.s32 	%rd48, %r227, 4;
	add.s64 	%rd49, %rd1, 8;
	add.s64 	%rd50, %rd49, %rd48;
	mul.wide.s32 	%rd51, %r226, 4;
	add.s64 	%rd52, %rd49, %rd51;
	ld.global.f32 	%f45, [%rd50+-8];
	ld.global.f32 	%f46, [%rd52+-8];
	st.global.f32 	[%rd50+-8], %f46;
	st.global.f32 	[%rd52+-8], %f45;
	ld.global.f32 	%f47, [%rd50+-4];
	ld.global.f32 	%f48, [%rd52+-4];
	st.global.f32 	[%rd50+-4], %f48;
	st.global.f32 	[%rd52+-4], %f47;
	ld.global.f32 	%f49, [%rd50];
	ld.global.f32 	%f50, [%rd52];
	st.global.f32 	[%rd50], %f50;
	st.global.f32 	[%rd52], %f49;
	add.s32 	%r227, %r227, 4;
	add.s32 	%r226, %r226, 4;
	ld.global.f32 	%f51, [%rd50+4];
	ld.global.f32 	%f52, [%rd52+4];
	st.global.f32 	[%rd50+4], %f52;
	st.global.f32 	[%rd52+4], %f51;
	setp.lt.s32 	%p30, %r227, %r63;
	@%p30 bra 	$L__BB0_28;
	bra.uni 	$L__BB0_51;
$L__BB0_29:
	setp.gt.u32 	%p69, %r62, 4;
	@%p69 bra 	$L__BB0_21;
$L__BB0_30:
	setp.le.s32 	%p70, %r223, %r157;
	@%p70 bra 	$L__BB0_36;
$L__BB0_31:
	setp.ge.s32 	%p71, %r223, %r158;
	@%p71 bra 	$L__BB0_35;
	mov.u32 	%r257, %r223;
$L__BB0_33:
	mul.wide.s32 	%rd93, %r257, 4;
	add.s64 	%rd12, %rd1, %rd93;
	ld.global.f32 	%f1, [%rd12];
	ld.global.f32 	%f2, [%rd12+-4];
	setp.geu.f32 	%p72, %f1, %f2;
	@%p72 bra 	$L__BB0_35;
	st.global.f32 	[%rd12], %f2;
	st.global.f32 	[%rd12+-4], %f1;
	add.s32 	%r257, %r257, 1;
	setp.lt.s32 	%p73, %r257, %r158;
	@%p73 bra 	$L__BB0_33;
$L__BB0_35:
	add.s32 	%r223, %r223, -1;
	setp.gt.s32 	%p74, %r223, %r157;
	@%p74 bra 	$L__BB0_31;
$L__BB0_36:
	ret;
$L__BB0_37:
	shr.u32 	%r178, %r66, 1;
	add.s32 	%r73, %r178, %r223;
	{ // callseq 2, 0
	.param .b64 param0;
	st.param.b64 	[param0], %rd13;
	.param .b32 param1;
	st.param.b32 	[param1], %r223;
	.param .b32 param2;
	st.param.b32 	[param2], %r73;
	call.uni 
	_Z6imsortPfii, 
	(
	param0, 
	param1, 
	param2
	);
	} // callseq 2
	{ // callseq 3, 0
	.param .b64 param0;
	st.param.b64 	[param0], %rd13;
	.param .b32 param1;
	st.param.b32 	[param1], %r73;
	.param .b32 param2;
	st.param.b32 	[param2], %r63;
	call.uni 
	_Z6imsortPfii, 
	(
	param0, 
	param1, 
	param2
	);
	} // callseq 3
	setp.ge.s32 	%p31, %r73, %r63;
	mov.u32 	%r228, %r73;
	mov.u32 	%r229, %r223;
	mov.u32 	%r230, %r157;
	@%p31 bra 	$L__BB0_38;
	bra.uni 	$L__BB0_67;
$L__BB0_38:
	setp.ge.s32 	%p37, %r229, %r73;
	mov.u32 	%r233, %r230;
	@%p37 bra 	$L__BB0_44;
	sub.s32 	%r183, %r73, %r229;
	and.b32  	%r77, %r183, 3;
	setp.eq.s32 	%p38, %r77, 0;
	mov.u32 	%r233, %r230;
	mov.u32 	%r232, %r229;
	@%p38 bra 	$L__BB0_43;
	add.s32 	%r233, %r230, 1;
	add.s32 	%r232, %r229, 1;
	mul.wide.s32 	%rd61, %r230, 4;
	add.s64 	%rd4, %rd1, %rd61;
	ld.global.f32 	%f59, [%rd4];
	mul.wide.s32 	%rd62, %r229, 4;
	add.s64 	%rd5, %rd1, %rd62;
	ld.global.f32 	%f60, [%rd5];
	st.global.f32 	[%rd4], %f60;
	st.global.f32 	[%rd5], %f59;
	setp.eq.s32 	%p39, %r77, 1;
	@%p39 bra 	$L__BB0_43;
	add.s32 	%r233, %r230, 2;
	add.s32 	%r232, %r229, 2;
	ld.global.f32 	%f61, [%rd4+4];
	ld.global.f32 	%f62, [%rd5+4];
	st.global.f32 	[%rd4+4], %f62;
	st.global.f32 	[%rd5+4], %f61;
	setp.eq.s32 	%p40, %r77, 2;
	@%p40 bra 	$L__BB0_43;
	add.s32 	%r233, %r230, 3;
	add.s32 	%r232, %r229, 3;
	ld.global.f32 	%f63, [%rd4+8];
	ld.global.f32 	%f64, [%rd5+8];
	st.global.f32 	[%rd4+8], %f64;
	st.global.f32 	[%rd5+8], %f63;
$L__BB0_43:
	sub.s32 	%r184, %r229, %r73;
	setp.gt.u32 	%p41, %r184, -4;
	@%p41 bra 	$L__BB0_44;
	bra.uni 	$L__BB0_68;
$L__BB0_44:
	setp.ge.s32 	%p43, %r228, %r63;
	@%p43 bra 	$L__BB0_51;
	sub.s32 	%r185, %r63, %r228;
	and.b32  	%r94, %r185, 3;
	setp.eq.s32 	%p44, %r94, 0;
	mov.u32 	%r235, %r233;
	mov.u32 	%r236, %r228;
	@%p44 bra 	$L__BB0_49;
	add.s32 	%r235, %r233, 1;
	add.s32 	%r236, %r228, 1;
	mul.wide.s32 	%rd67, %r233, 4;
	add.s64 	%rd6, %rd1, %rd67;
	ld.global.f32 	%f73, [%rd6];
	mul.wide.s32 	%rd68, %r228, 4;
	add.s64 	%rd7, %rd1, %rd68;
	ld.global.f32 	%f74, [%rd7];
	st.global.f32 	[%rd6], %f74;
	st.global.f32 	[%rd7], %f73;
	setp.eq.s32 	%p45, %r94, 1;
	@%p45 bra 	$L__BB0_49;
	add.s32 	%r235, %r233, 2;
	add.s32 	%r236, %r228, 2;
	ld.global.f32 	%f75, [%rd6+4];
	ld.global.f32 	%f76, [%rd7+4];
	st.global.f32 	[%rd6+4], %f76;
	st.global.f32 	[%rd7+4], %f75;
	setp.eq.s32 	%p46, %r94, 2;
	@%p46 bra 	$L__BB0_49;
	add.s32 	%r235, %r233, 3;
	add.s32 	%r236, %r228, 3;
	ld.global.f32 	%f77, [%rd6+8];
	ld.global.f32 	%f78, [%rd7+8];
	st.global.f32 	[%rd6+8], %f78;
	st.global.f32 	[%rd7+8], %f77;
$L__BB0_49:
	sub.s32 	%r186, %r228, %r63;
	setp.gt.u32 	%p47, %r186, -4;
	@%p47 bra 	$L__BB0_51;
$L__BB0_50:
	mul.wide.s32 	%rd69, %r235, 4;
	add.s64 	%rd70, %rd1, %rd69;
	ld.global.f32 	%f79, [%rd70];
	mul.wide.s32 	%rd71, %r236, 4;
	add.s64 	%rd72, %rd1, %rd71;
	ld.global.f32 	%f80, [%rd72];
	st.global.f32 	[%rd70], %f80;
	st.global.f32 	[%rd72], %f79;
	ld.global.f32 	%f81, [%rd70+4];
	ld.global.f32 	%f82, [%rd72+4];
	st.global.f32 	[%rd70+4], %f82;
	st.global.f32 	[%rd72+4], %f81;
	ld.global.f32 	%f83, [%rd70+8];
	ld.global.f32 	%f84, [%rd72+8];
	st.global.f32 	[%rd70+8], %f84;
	st.global.f32 	[%rd72+8], %f83;
	add.s32 	%r235, %r235, 4;
	add.s32 	%r236, %r236, 4;
	ld.global.f32 	%f85, [%rd70+12];
	ld.global.f32 	%f86, [%rd72+12];
	st.global.f32 	[%rd70+12], %f86;
	st.global.f32 	[%rd72+12], %f85;
	setp.eq.s32 	%p48, %r236, %r63;
	@%p48 bra 	$L__BB0_51;
	bra.uni 	$L__BB0_50;
$L__BB0_51:
	sub.s32 	%r115, %r63, %r224;
	setp.ge.s32 	%p49, %r157, %r115;
	setp.ge.s32 	%p50, %r63, %r158;
	or.pred  	%p51, %p49, %p50;
	mov.u32 	%r243, %r63;
	mov.u32 	%r244, %r157;
	mov.u32 	%r245, %r223;
	@%p51 bra 	$L__BB0_52;
	bra.uni 	$L__BB0_69;
$L__BB0_52:
	setp.ge.s32 	%p57, %r244, %r115;
	mov.u32 	%r248, %r245;
	@%p57 bra 	$L__BB0_58;
	add.s32 	%r191, %r244, %r224;
	sub.s32 	%r192, %r63, %r191;
	and.b32  	%r119, %r192, 3;
	setp.eq.s32 	%p58, %r119, 0;
	mov.u32 	%r248, %r245;
	mov.u32 	%r247, %r244;
	@%p58 bra 	$L__BB0_57;
	add.s32 	%r248, %r245, 1;
	add.s32 	%r247, %r244, 1;
	mul.wide.s32 	%rd81, %r245, 4;
	add.s64 	%rd8, %rd1, %rd81;
	ld.global.f32 	%f93, [%rd8];
	mul.wide.s32 	%rd82, %r244, 4;
	add.s64 	%rd9, %rd1, %rd82;
	ld.global.f32 	%f94, [%rd9];
	st.global.f32 	[%rd8], %f94;
	st.global.f32 	[%rd9], %f93;
	setp.eq.s32 	%p59, %r119, 1;
	@%p59 bra 	$L__BB0_57;
	add.s32 	%r248, %r245, 2;
	add.s32 	%r247, %r244, 2;
	ld.global.f32 	%f95, [%rd8+4];
	ld.global.f32 	%f96, [%rd9+4];
	st.global.f32 	[%rd8+4], %f96;
	st.global.f32 	[%rd9+4], %f95;
	setp.eq.s32 	%p60, %r119, 2;
	@%p60 bra 	$L__BB0_57;
	add.s32 	%r248, %r245, 3;
	add.s32 	%r247, %r244, 3;
	ld.global.f32 	%f97, [%rd8+8];
	ld.global.f32 	%f98, [%rd9+8];
	st.global.f32 	[%rd8+8], %f98;
	st.global.f32 	[%rd9+8], %f97;
$L__BB0_57:
	sub.s32 	%r193, %r244, %r63;
	add.s32 	%r194, %r193, %r224;
	setp.gt.u32 	%p61, %r194, -4;
	@%p61 bra 	$L__BB0_58;
	bra.uni 	$L__BB0_70;
$L__BB0_58:
	setp.ge.s32 	%p63, %r243, %r158;
	@%p63 bra 	$L__BB0_29;
	sub.s32 	%r195, %r158, %r243;
	and.b32  	%r136, %r195, 3;
	setp.eq.s32 	%p64, %r136, 0;
	mov.u32 	%r250, %r248;
	mov.u32 	%r251, %r243;
	@%p64 bra 	$L__BB0_63;
	add.s32 	%r250, %r248, 1;
	add.s32 	%r251, %r243, 1;
	mul.wide.s32 	%rd87, %r248, 4;
	add.s64 	%rd10, %rd1, %rd87;
	ld.global.f32 	%f107, [%rd10];
	mul.wide.s32 	%rd88, %r243, 4;
	add.s64 	%rd11, %rd1, %rd88;
	ld.global.f32 	%f108, [%rd11];
	st.global.f32 	[%rd10], %f108;
	st.global.f32 	[%rd11], %f107;
	setp.eq.s32 	%p65, %r136, 1;
	@%p65 bra 	$L__BB0_63;
	add.s32 	%r250, %r248, 2;
	add.s32 	%r251, %r243, 2;
	ld.global.f32 	%f109, [%rd10+4];
	ld.global.f32 	%f110, [%rd11+4];
	st.global.f32 	[%rd10+4], %f110;
	st.global.f32 	[%rd11+4], %f109;
	setp.eq.s32 	%p66, %r136, 2;
	@%p66 bra 	$L__BB0_63;
	add.s32 	%r250, %r248, 3;
	add.s32 	%r251, %r243, 3;
	ld.global.f32 	%f111, [%rd10+8];
	ld.global.f32 	%f112, [%rd11+8];
	st.global.f32 	[%rd10+8], %f112;
	st.global.f32 	[%rd11+8], %f111;
$L__BB0_63:
	sub.s32 	%r196, %r243, %r158;
	setp.gt.u32 	%p67, %r196, -4;
	@%p67 bra 	$L__BB0_29;
$L__BB0_64:
	mul.wide.s32 	%rd89, %r250, 4;
	add.s64 	%rd90, %rd1, %rd89;
	ld.global.f32 	%f113, [%rd90];
	mul.wide.s32 	%rd91, %r251, 4;
	add.s64 	%rd92, %rd1, %rd91;
	ld.global.f32 	%f114, [%rd92];
	st.global.f32 	[%rd90], %f114;
	st.global.f32 	[%rd92], %f113;
	ld.global.f32 	%f115, [%rd90+4];
	ld.global.f32 	%f116, [%rd92+4];
	st.global.f32 	[%rd90+4], %f116;
	st.global.f32 	[%rd92+4], %f115;
	ld.global.f32 	%f117, [%rd90+8];
	ld.global.f32 	%f118, [%rd92+8];
	st.global.f32 	[%rd90+8], %f118;
	st.global.f32 	[%rd92+8], %f117;
	add.s32 	%r250, %r250, 4;
	add.s32 	%r251, %r251, 4;
	ld.global.f32 	%f119, [%rd90+12];
	ld.global.f32 	%f120, [%rd92+12];
	st.global.f32 	[%rd90+12], %f120;
	st.global.f32 	[%rd92+12], %f119;
	setp.eq.s32 	%p68, %r251, %r158;
	@%p68 bra 	$L__BB0_29;
	bra.uni 	$L__BB0_64;
$L__BB0_65:
	add.s32 	%r32, %r211, 1;
	mul.wide.s32 	%rd22, %r203, 4;
	add.s64 	%rd23, %rd1, %rd22;
	ld.global.f32 	%f13, [%rd23];
	mul.wide.s32 	%rd24, %r202, 4;
	add.s64 	%rd25, %rd1, %rd24;
	ld.global.f32 	%f15, [%rd25];
	setp.lt.f32 	%p8, %f13, %f15;
	setp.geu.f32 	%p9, %f13, %f15;
	selp.u32 	%r164, 1, 0, %p9;
	add.s32 	%r33, %r202, %r164;
	selp.u32 	%r165, 1, 0, %p8;
	add.s32 	%r34, %r203, %r165;
	selp.b32 	%r166, %r202, %r203, %p9;
	mul.wide.s32 	%rd26, %r211, 4;
	add.s64 	%rd27, %rd1, %rd26;
	ld.global.f32 	%f17, [%rd27];
	mul.wide.s32 	%rd28, %r166, 4;
	add.s64 	%rd29, %rd1, %rd28;
	ld.global.f32 	%f18, [%rd29];
	st.global.f32 	[%rd27], %f18;
	st.global.f32 	[%rd29], %f17;
	setp.lt.s32 	%p10, %r34, %r15;
	setp.lt.s32 	%p11, %r33, %r3;
	and.pred  	%p12, %p10, %p11;
	mov.u32 	%r202, %r33;
	mov.u32 	%r203, %r34;
	mov.u32 	%r211, %r32;
	@%p12 bra 	$L__BB0_65;
	bra.uni 	$L__BB0_8;
$L__BB0_66:
	mul.wide.s32 	%rd34, %r211, 4;
	add.s64 	%rd35, %rd1, %rd34;
	ld.global.f32 	%f21, [%rd35];
	mul.wide.s32 	%rd36, %r218, 4;
	add.s64 	%rd37, %rd1, %rd36;
	ld.global.f32 	%f22, [%rd37];
	st.global.f32 	[%rd35], %f22;
	st.global.f32 	[%rd37], %f21;
	ld.global.f32 	%f23, [%rd35+4];
	ld.global.f32 	%f24, [%rd37+4];
	st.global.f32 	[%rd35+4], %f24;
	st.global.f32 	[%rd37+4], %f23;
	ld.global.f32 	%f25, [%rd35+8];
	ld.global.f32 	%f26, [%rd37+8];
	st.global.f32 	[%rd35+8], %f26;
	st.global.f32 	[%rd37+8], %f25;
	add.s32 	%r211, %r211, 4;
	add.s32 	%r218, %r218, 4;
	ld.global.f32 	%f27, [%rd35+12];
	ld.global.f32 	%f28, [%rd37+12];
	st.global.f32 	[%rd35+12], %f28;
	st.global.f32 	[%rd37+12], %f27;
	setp.eq.s32 	%p17, %r218, %r15;
	@%p17 bra 	$L__BB0_13;
	bra.uni 	$L__BB0_66;
$L__BB0_67:
	add.s32 	%r90, %r230, 1;
	mul.wide.s32 	%rd53, %r229, 4;
	add.s64 	%rd54, %rd1, %rd53;
	ld.global.f32 	%f53, [%rd54];
	mul.wide.s32 	%rd55, %r228, 4;
	add.s64 	%rd56, %rd1, %rd55;
	ld.global.f32 	%f55, [%rd56];
	setp.lt.f32 	%p32, %f53, %f55;
	setp.geu.f32 	%p33, %f53, %f55;
	selp.u32 	%r179, 1, 0, %p33;
	add.s32 	%r91, %r228, %r179;
	selp.u32 	%r180, 1, 0, %p32;
	add.s32 	%r92, %r229, %r180;
	selp.b32 	%r181, %r228, %r229, %p33;
	mul.wide.s32 	%rd57, %r230, 4;
	add.s64 	%rd58, %rd1, %rd57;
	ld.global.f32 	%f57, [%rd58];
	mul.wide.s32 	%rd59, %r181, 4;
	add.s64 	%rd60, %rd1, %rd59;
	ld.global.f32 	%f58, [%rd60];
	st.global.f32 	[%rd58], %f58;
	st.global.f32 	[%rd60], %f57;
	setp.lt.s32 	%p34, %r92, %r73;
	setp.lt.s32 	%p35, %r91, %r63;
	and.pred  	%p36, %p34, %p35;
	mov.u32 	%r228, %r91;
	mov.u32 	%r229, %r92;
	mov.u32 	%r230, %r90;
	@%p36 bra 	$L__BB0_67;
	bra.uni 	$L__BB0_38;
$L__BB0_68:
	mul.wide.s32 	%rd63, %r233, 4;
	add.s64 	%rd64, %rd1, %rd63;
	ld.global.f32 	%f65, [%rd64];
	mul.wide.s32 	%rd65, %r232, 4;
	add.s64 	%rd66, %rd1, %rd65;
	ld.global.f32 	%f66, [%rd66];
	st.global.f32 	[%rd64], %f66;
	st.global.f32 	[%rd66], %f65;
	ld.global.f32 	%f67, [%rd64+4];
	ld.global.f32 	%f68, [%rd66+4];
	st.global.f32 	[%rd64+4], %f68;
	st.global.f32 	[%rd66+4], %f67;
	ld.global.f32 	%f69, [%rd64+8];
	ld.global.f32 	%f70, [%rd66+8];
	st.global.f32 	[%rd64+8], %f70;
	st.global.f32 	[%rd66+8], %f69;
	add.s32 	%r233, %r233, 4;
	add.s32 	%r232, %r232, 4;
	ld.global.f32 	%f71, [%rd64+12];
	ld.global.f32 	%f72, [%rd66+12];
	st.global.f32 	[%rd64+12], %f72;
	st.global.f32 	[%rd66+12], %f71;
	setp.lt.s32 	%p42, %r232, %r73;
	@%p42 bra 	$L__BB0_68;
	bra.uni 	$L__BB0_44;
$L__BB0_69:
	add.s32 	%r132, %r245, 1;
	mul.wide.s32 	%rd73, %r244, 4;
	add.s64 	%rd74, %rd1, %rd73;
	ld.global.f32 	%f87, [%rd74];
	mul.wide.s32 	%rd75, %r243, 4;
	add.s64 	%rd76, %rd1, %rd75;
	ld.global.f32 	%f89, [%rd76];
	setp.lt.f32 	%p52, %f87, %f89;
	setp.geu.f32 	%p53, %f87, %f89;
	selp.u32 	%r187, 1, 0, %p53;
	add.s32 	%r133, %r243, %r187;
	selp.u32 	%r188, 1, 0, %p52;
	add.s32 	%r134, %r244, %r188;
	selp.b32 	%r189, %r243, %r244, %p53;
	mul.wide.s32 	%rd77, %r245, 4;
	add.s64 	%rd78, %rd1, %rd77;
	ld.global.f32 	%f91, [%rd78];
	mul.wide.s32 	%rd79, %r189, 4;
	add.s64 	%rd80, %rd1, %rd79;
	ld.global.f32 	%f92, [%rd80];
	st.global.f32 	[%rd78], %f92;
	st.global.f32 	[%rd80], %f91;
	setp.lt.s32 	%p54, %r134, %r115;
	setp.lt.s32 	%p55, %r133, %r158;
	and.pred  	%p56, %p54, %p55;
	mov.u32 	%r243, %r133;
	mov.u32 	%r244, %r134;
	mov.u32 	%r245, %r132;
	@%p56 bra 	$L__BB0_69;
	bra.uni 	$L__BB0_52;
$L__BB0_70:
	mul.wide.s32 	%rd83, %r248, 4;
	add.s64 	%rd84, %rd1, %rd83;
	ld.global.f32 	%f99, [%rd84];
	mul.wide.s32 	%rd85, %r247, 4;
	add.s64 	%rd86, %rd1, %rd85;
	ld.global.f32 	%f100, [%rd86];
	st.global.f32 	[%rd84], %f100;
	st.global.f32 	[%rd86], %f99;
	ld.global.f32 	%f101, [%rd84+4];
	ld.global.f32 	%f102, [%rd86+4];
	st.global.f32 	[%rd84+4], %f102;
	st.global.f32 	[%rd86+4], %f101;
	ld.global.f32 	%f103, [%rd84+8];
	ld.global.f32 	%f104, [%rd86+8];
	st.global.f32 	[%rd84+8], %f104;
	st.global.f32 	[%rd86+8], %f103;
	add.s32 	%r248, %r248, 4;
	add.s32 	%r247, %r247, 4;
	ld.global.f32 	%f105, [%rd84+12];
	ld.global.f32 	%f106, [%rd86+12];
	st.global.f32 	[%rd84+12], %f106;
	st.global.f32 	[%rd86+12], %f105;
	setp.lt.s32 	%p62, %r247, %r115;
	@%p62 bra 	$L__BB0_70;
	bra.uni 	$L__BB0_58;

}
	// .globl	_Z13mergesortStepPfii
.visible .entry _Z13mergesortStepPfii(
	.param .u64 .ptr .align 1 _Z13mergesortStepPfii_param_0,
	.param .u32 _Z13mergesortStepPfii_param_1,
	.param .u32 _Z13mergesortStepPfii_param_2
)
{
	.reg .b32 	%r<5>;
	.reg .b64 	%rd<2>;

	ld.param.u64 	%rd1, [_Z13mergesortStepPfii_param_0];
	ld.param.u32 	%r1, [_Z13mergesortStepPfii_param_2];
	mov.u32 	%r2, %tid.x;
	mul.lo.s32 	%r3, %r1, %r2;
	add.s32 	%r4, %r3, %r1;
	{ // callseq 4, 0
	.param .b64 param0;
	st.param.b64 	[param0], %rd1;
	.param .b32 param1;
	st.param.b32 	[param1], %r3;
	.param .b32 param2;
	st.param.b32 	[param2], %r4;
	call.uni 
	_Z6imsortPfii, 
	(
	param0, 
	param1, 
	param2
	);
	} // callseq 4
	ret;

}


// ===== COMPILED SASS (sm_100) =====

	.target	sm_100

	.elftype	@"ET_EXEC"


//--------------------- .note.nv.tkinfo           --------------------------
	.section	.note.nv.tkinfo,"",@"SHT_NOTE"
	.sectionflags	@"SHF_NOTE_NV_TKINFO"
	.tkinfo
        /*0018*/ 	.word	0x00000002
        /*0030*/ 	.string	""
        /*0030*/ 	.string	"ptxas"
        /*0030*/ 	.string	"Cuda compilation tools, release 13.0, V13.0.88"
        /*0030*/ 	.string	"Build cuda_13.0.r13.0/compiler.36424714_0"
        /*0030*/ 	.string	"-arch sm_100 -m 64 "



//--------------------- .note.nv.cuinfo           --------------------------
	.section	.note.nv.cuinfo,"",@"SHT_NOTE"
	.sectionflags	@"SHF_NOTE_NV_CUINFO"
        /*0018*/ 	.short	0x0002
        /*001a*/ 	.short	0x0064
        /*001c*/ 	.short	0x0082
	.zero		2


//--------------------- .nv.info                  --------------------------
	.section	.nv.info,"",@"SHT_CUDA_INFO"
	.align	4


	//----- nvinfo : EIATTR_REGCOUNT
	.align		4
        /*0000*/ 	.byte	0x04, 0x2f
        /*0002*/ 	.short	(.L_1 - .L_0)
	.align		4
.L_0:
        /*0004*/ 	.word	index@(_Z13mergesortStepPfii)
        /*0008*/ 	.word	0x0000002c


	//----- nvinfo : EIATTR_FRAME_SIZE
	.align		4
.L_1:
        /*000c*/ 	.byte	0x04, 0x11
        /*000e*/ 	.short	(.L_3 - .L_2)
	.align		4
.L_2:
        /*0010*/ 	.word	index@($_Z13mergesortStepPfii$_Z6imsortPfii)
        /*0014*/ 	.word	0x00000000


	//----- nvinfo : EIATTR_FRAME_SIZE
	.align		4
.L_3:
        /*0018*/ 	.byte	0x04, 0x11
        /*001a*/ 	.short	(.L_5 - .L_4)
	.align		4
.L_4:
        /*001c*/ 	.word	index@(_Z13mergesortStepPfii)
        /*0020*/ 	.word	0x00000000


	//----- nvinfo : EIATTR_MIN_STACK_SIZE
	.align		4
.L_5:
        /*0024*/ 	.byte	0x04, 0x12
        /*0026*/ 	.short	(.L_7 - .L_6)
	.align		4
.L_6:
        /*0028*/ 	.word	index@(_Z13mergesortStepPfii)
        /*002c*/ 	.word	0x00000000
.L_7:


//--------------------- .nv.compat                --------------------------
	.section	.nv.compat,"",@"SHT_CUDA_COMPAT_INFO"
	.align	4
        /*0000*/ 	.byte	0x02, 0x09, 0x00, 0x00, 0x02, 0x02, 0x01, 0x00, 0x02, 0x05, 0x05, 0x00, 0x03, 0x07, 0x01, 0x01
        /*0010*/ 	.byte	0x02, 0x03, 0x00, 0x00, 0x02, 0x06, 0x01, 0x00, 0x04, 0x0b, 0x08, 0x00, 0x09, 0x00, 0x00, 0x00
        /*0020*/ 	.byte	0x00, 0x00, 0x00, 0x00


//--------------------- .nv.info._Z13mergesortStepPfii --------------------------
	.section	.nv.info._Z13mergesortStepPfii,"",@"SHT_CUDA_INFO"
	.sectionflags	@""
	.align	4


	//----- nvinfo : EIATTR_CUDA_API_VERSION
	.align		4
        /*0000*/ 	.byte	0x04, 0x37
        /*0002*/ 	.short	(.L_9 - .L_8)
.L_8:
        /*0004*/ 	.word	0x00000082


	//----- nvinfo : EIATTR_KPARAM_INFO
	.align		4
.L_9:
        /*0008*/ 	.byte	0x04, 0x17
        /*000a*/ 	.short	(.L_11 - .L_10)
.L_10:
        /*000c*/ 	.word	0x00000000
        /*0010*/ 	.short	0x0002
        /*0012*/ 	.short	0x000c
        /*0014*/ 	.byte	0x00, 0xf0, 0x11, 0x00


	//----- nvinfo : EIATTR_KPARAM_INFO
	.align		4
.L_11:
        /*0018*/ 	.byte	0x04, 0x17
        /*001a*/ 	.short	(.L_13 - .L_12)
.L_12:
        /*001c*/ 	.word	0x00000000
        /*0020*/ 	.short	0x0001
        /*0022*/ 	.short	0x0008
        /*0024*/ 	.byte	0x00, 0xf0, 0x11, 0x00


	//----- nvinfo : EIATTR_KPARAM_INFO
	.align		4
.L_13:
        /*0028*/ 	.byte	0x04, 0x17
        /*002a*/ 	.short	(.L_15 - .L_14)
.L_14:
        /*002c*/ 	.word	0x00000000
        /*0030*/ 	.short	0x0000
        /*0032*/ 	.short	0x0000
        /*0034*/ 	.byte	0x00, 0xf5, 0x21, 0x00


	//----- nvinfo : EIATTR_SPARSE_MMA_MASK
	.align		4
.L_15:
        /*0038*/ 	.byte	0x03, 0x50
        /*003a*/ 	.short	0x0000


	//----- nvinfo : EIATTR_MAXREG_COUNT
	.align		4
        /*003c*/ 	.byte	0x03, 0x1b
        /*003e*/ 	.short	0x00ff


	//----- nvinfo : EIATTR_MERCURY_ISA_VERSION
	.align		4
        /*0040*/ 	.byte	0x03, 0x5f
        /*0042*/ 	.short	0x0101


	//----- nvinfo : EIATTR_VRC_CTA_INIT_COUNT
	.align		4
        /*0044*/ 	.byte	0x02, 0x4a
	.zero		1
	.zero		1


	//----- nvinfo : EIATTR_EXIT_INSTR_OFFSETS
	.align		4
        /*0048*/ 	.byte	0x04, 0x1c
        /*004a*/ 	.short	(.L_17 - .L_16)


	//   ....[0]....
.L_16:
        /*004c*/ 	.word	0x000000b0


	//----- nvinfo : EIATTR_CRS_STACK_SIZE
	.align		4
.L_17:
        /*0050*/ 	.byte	0x04, 0x1e
        /*0052*/ 	.short	(.L_19 - .L_18)
.L_18:
        /*0054*/ 	.word	0x00000000


	//----- nvinfo : EIATTR_CBANK_PARAM_SIZE
	.align		4
.L_19:
        /*0058*/ 	.byte	0x03, 0x19
        /*005a*/ 	.short	0x0010


	//----- nvinfo : EIATTR_PARAM_CBANK
	.align		4
        /*005c*/ 	.byte	0x04, 0x0a
        /*005e*/ 	.short	(.L_21 - .L_20)
	.align		4
.L_20:
        /*0060*/ 	.word	index@(.nv.constant0._Z13mergesortStepPfii)
        /*0064*/ 	.short	0x0380
        /*0066*/ 	.short	0x0010


	//----- nvinfo : EIATTR_SW_WAR
	.align		4
.L_21:
        /*0068*/ 	.byte	0x04, 0x36
        /*006a*/ 	.short	(.L_23 - .L_22)
.L_22:
        /*006c*/ 	.word	0x00000008
.L_23:


//--------------------- .nv.callgraph             --------------------------
	.section	.nv.callgraph,"",@"SHT_CUDA_CALLGRAPH"
	.align	4
	.sectionentsize	8
	.align		4
        /*0000*/ 	.word	0x00000000
	.align		4
        /*0004*/ 	.word	0xffffffff
	.align		4
        /*0008*/ 	.word	0x00000000
	.align		4
        /*000c*/ 	.word	0xfffffffe
	.align		4
        /*0010*/ 	.word	0x00000000
	.align		4
        /*0014*/ 	.word	0xfffffffd
	.align		4
        /*0018*/ 	.word	0x00000000
	.align		4
        /*001c*/ 	.word	0xfffffffc


//--------------------- .text._Z13mergesortStepPfii --------------------------
	.section	.text._Z13mergesortStepPfii,"ax",@progbits
	.align	128
        .global         _Z13mergesortStepPfii
        .type           _Z13mergesortStepPfii,@function
        .size           _Z13mergesortStepPfii,(.L_x_66 - _Z13mergesortStepPfii)
        .other          _Z13mergesortStepPfii,@"STO_CUDA_ENTRY STV_DEFAULT"
_Z13mergesortStepPfii:
.text._Z13mergesortStepPfii:
[----:B------:R-:W0:Y:S01]  /*0000*/  LDC R1, c[0x0][0x37c] ;  /* 0x0000df00ff017b82 */ /* 0x000e220000000800 */
[----:B------:R-:W1:Y:S01]  /*0010*/  S2R R6, SR_TID.X ;  /* 0x0000000000067919 */ /* 0x000e620000002100 */
[----:B------:R-:W1:Y:S01]  /*0020*/  LDCU UR4, c[0x0][0x38c] ;  /* 0x00007180ff0477ac */ /* 0x000e620008000800 */
[----:B------:R-:W-:Y:S01]  /*0030*/  MOV R20, 0xb0 ;  /* 0x000000b000147802 */ /* 0x000fe20000000f00 */
[----:B------:R-:W-:Y:S01]  /*0040*/  IMAD.MOV.U32 R21, RZ, RZ, 0x0 ;  /* 0x00000000ff157424 */ /* 0x000fe200078e00ff */
[----:B------:R-:W2:Y:S02]  /*0050*/  LDCU.64 UR6, c[0x0][0x380] ;  /* 0x00007000ff0677ac */ /* 0x000ea40008000a00 */
[----:B--2---:R-:W-:Y:S02]  /*0060*/  IMAD.U32 R4, RZ, RZ, UR6 ;  /* 0x00000006ff047e24 */ /* 0x004fe4000f8e00ff */
[----:B------:R-:W-:Y:S02]  /*0070*/  IMAD.U32 R5, RZ, RZ, UR7 ;  /* 0x00000007ff057e24 */ /* 0x000fe4000f8e00ff */
[----:B-1----:R-:W-:-:S04]  /*0080*/  IMAD R6, R6, UR4, RZ ;  /* 0x0000000406067c24 */ /* 0x002fc8000f8e02ff */
[----:B------:R-:W-:-:S07]  /*0090*/  VIADD R7, R6, UR4 ;  /* 0x0000000406077c36 */ /* 0x000fce0008000000 */
[----:B0-----:R-:W-:Y:S05]  /*00a0*/  CALL.REL.NOINC `($_Z13mergesortStepPfii$_Z6imsortPfii) ;  /* 0x0000000000047944 */ /* 0x001fea0003c00000 */
[----:B------:R-:W-:Y:S05]  /*00b0*/  EXIT ;  /* 0x000000000000794d */ /* 0x000fea0003800000 */
        .type           $_Z13mergesortStepPfii$_Z6imsortPfii,@function
        .size           $_Z13mergesortStepPfii$_Z6imsortPfii,(.L_x_66 - $_Z13mergesortStepPfii$_Z6imsortPfii)
$_Z13mergesortStepPfii$_Z6imsortPfii:
[----:B------:R-:W-:-:S05]  /*00c0*/  VIADD R1, R1, 0xffffffa8 ;  /* 0xffffffa801017836 */ /* 0x000fca0000000000 */
[----:B------:R-:W-:Y:S04]  /*00d0*/  STL [R1+0x50], R39 ;  /* 0x0000502701007387 */ /* 0x000fe80000100800 */
[----:B------:R-:W-:Y:S04]  /*00e0*/  STL [R1+0x4c], R38 ;  /* 0x00004c2601007387 */ /* 0x000fe80000100800 */
[----:B------:R0:W-:Y:S04]  /*00f0*/  STL [R1+0x48], R37 ;  /* 0x0000482501007387 */ /* 0x0001e80000100800 */
[----:B------:R1:W-:Y:S04]  /*0100*/  STL [R1+0x44], R36 ;  /* 0x0000442401007387 */ /* 0x0003e80000100800 */
[----:B------:R-:W-:Y:S01]  /*0110*/  STL [R1+0x40], R31 ;  /* 0x0000401f01007387 */ /* 0x000fe20000100800 */
[----:B0-----:R-:W-:-:S03]  /*0120*/  IMAD.MOV.U32 R37, RZ, RZ, R5 ;  /* 0x000000ffff257224 */ /* 0x001fc600078e0005 */
[----:B------:R-:W-:Y:S01]  /*0130*/  STL [R1+0x3c], R30 ;  /* 0x00003c1e01007387 */ /* 0x000fe20000100800 */
[----:B-1----:R-:W-:-:S03]  /*0140*/  IMAD.MOV.U32 R36, RZ, RZ, R4 ;  /* 0x000000ffff247224 */ /* 0x002fc600078e0004 */
[----:B------:R0:W-:Y:S04]  /*0150*/  STL [R1+0x38], R29 ;  /* 0x0000381d01007387 */ /* 0x0001e80000100800 */
[----:B------:R-:W-:Y:S04]  /*0160*/  STL [R1+0x34], R28 ;  /* 0x0000341c01007387 */ /* 0x000fe80000100800 */
[----:B------:R1:W-:Y:S01]  /*0170*/  STL [R1+0x30], R27 ;  /* 0x0000301b01007387 */ /* 0x0003e20000100800 */
[----:B0-----:R-:W0:Y:S05]  /*0180*/  BMOV.32.CLEAR R29, B8 ;  /* 0x00000000081d7355 */ /* 0x001e2a0000100000 */
[----:B------:R-:W-:Y:S01]  /*0190*/  STL [R1+0x2c], R26 ;  /* 0x00002c1a01007387 */ /* 0x000fe20000100800 */
[----:B------:R-:W-:Y:S04]  /*01a0*/  BSSY.RECONVERGENT B8, `(.L_x_0) ;  /* 0x0000326000087945 */ /* 0x000fe80003800200 */
[----:B-1----:R-:W1:Y:S05]  /*01b0*/  BMOV.32.CLEAR R27, B7 ;  /* 0x00000000071b7355 */ /* 0x002e6a0000100000 */
[----:B------:R2:W-:Y:S04]  /*01c0*/  STL [R1+0x28], R25 ;  /* 0x0000281901007387 */ /* 0x0005e80000100800 */
[----:B------:R3:W-:Y:S04]  /*01d0*/  STL [R1+0x24], R24 ;  /* 0x0000241801007387 */ /* 0x0007e80000100800 */
[----:B------:R4:W-:Y:S01]  /*01e0*/  STL [R1+0x20], R23 ;  /* 0x0000201701007387 */ /* 0x0009e20000100800 */
[----:B--2---:R-:W2:Y:S05]  /*01f0*/  BMOV.32.CLEAR R25, B6 ;  /* 0x0000000006197355 */ /* 0x004eaa0000100000 */
[----:B------:R-:W-:Y:S01]  /*0200*/  STL [R1+0x1c], R22 ;  /* 0x00001c1601007387 */ /* 0x000fe20000100800 */
[----:B---3--:R-:W-:-:S02]  /*0210*/  IMAD.MOV.U32 R24, RZ, RZ, R7 ;  /* 0x000000ffff187224 */ /* 0x008fc400078e0007 */
[----:B----4-:R-:W-:Y:S01]  /*0220*/  IMAD.MOV.U32 R23, RZ, RZ, R6 ;  /* 0x000000ffff177224 */ /* 0x010fe200078e0006 */
[----:B------:R-:W-:Y:S04]  /*0230*/  STL [R1+0x18], R21 ;  /* 0x0000181501007387 */ /* 0x000fe80000100800 */
[----:B------:R-:W-:Y:S04]  /*0240*/  STL [R1+0x14], R20 ;  /* 0x0000141401007387 */ /* 0x000fe80000100800 */
[----:B------:R-:W-:Y:S04]  /*0250*/  STL [R1+0x10], R19 ;  /* 0x0000101301007387 */ /* 0x000fe80000100800 */
[----:B------:R-:W-:Y:S04]  /*0260*/  STL [R1+0xc], R18 ;  /* 0x00000c1201007387 */ /* 0x000fe80000100800 */
[----:B------:R-:W-:Y:S04]  /*0270*/  STL [R1+0x8], R17 ;  /* 0x0000081101007387 */ /* 0x000fe80000100800 */
[----:B------:R3:W-:Y:S04]  /*0280*/  STL [R1+0x4], R16 ;  /* 0x0000041001007387 */ /* 0x0007e80000100800 */
[----:B------:R4:W-:Y:S01]  /*0290*/  STL [R1], R2 ;  /* 0x0000000201007387 */ /* 0x0009e20000100800 */
[----:B---3--:R-:W-:-:S05]  /*02a0*/  IMAD.IADD R16, R24, 0x1, -R23 ;  /* 0x0000000118107824 */ /* 0x008fca00078e0a17 */
[----:B------:R-:W-:-:S13]  /*02b0*/  ISETP.GE.AND P0, PT, R16, 0x2, PT ;  /* 0x000000021000780c */ /* 0x000fda0003f06270 */
[----:B012-4-:R-:W-:Y:S05]  /*02c0*/  @!P0 BRA `(.L_x_1) ;  /* 0x00000030004c8947 */ /* 0x017fea0003800000 */
[----:B------:R-:W0:Y:S01]  /*02d0*/  LDC.64 R38, c[0x0][0x358] ;  /* 0x0000d600ff267b82 */ /* 0x000e220000000a00 */
[----:B------:R-:W-:Y:S01]  /*02e0*/  ISETP.GT.U32.AND P0, PT, R16, 0x3, PT ;  /* 0x000000031000780c */ /* 0x000fe20003f04070 */
[----:B------:R-:W-:Y:S01]  /*02f0*/  BSSY.RECONVERGENT B6, `(.L_x_2) ;  /* 0x00000f6000067945 */ /* 0x000fe20003800200 */
[----:B------:R-:W-:-:S05]  /*0300*/  SHF.R.U32.HI R17, RZ, 0x1, R16 ;  /* 0x00000001ff117819 */ /* 0x000fca0000011610 */
[----:B------:R-:W-:Y:S02]  /*0310*/  IMAD.IADD R18, R17, 0x1, R23 ;  /* 0x0000000111127824 */ /* 0x000fe400078e0217 */
[----:B------:R-:W-:-:S04]  /*0320*/  IMAD.IADD R28, R24, 0x1, -R17 ;  /* 0x00000001181c7824 */ /* 0x000fc800078e0a11 */
[----:B------:R-:W-:Y:S05]  /*0330*/  @P0 BRA `(.L_x_3) ;  /* 0x0000000400000947 */ /* 0x000fea0003800000 */
[----:B------:R-:W-:Y:S01]  /*0340*/  VIADDMNMX R6, R23, 0x1, R18, !PT ;  /* 0x0000000117067846 */ /* 0x000fe20007800112 */
[----:B------:R-:W-:Y:S01]  /*0350*/  BSSY.RECONVERGENT B0, `(.L_x_4) ;  /* 0x000001a000007945 */ /* 0x000fe20003800200 */
[----:B------:R-:W-:Y:S02]  /*0360*/  IMAD.MOV.U32 R7, RZ, RZ, R28 ;  /* 0x000000ffff077224 */ /* 0x000fe400078e001c */
[--C-:B------:R-:W-:Y:S02]  /*0370*/  IMAD.MOV.U32 R9, RZ, RZ, R23.reuse ;  /* 0x000000ffff097224 */ /* 0x100fe400078e0017 */
[----:B------:R-:W-:-:S05]  /*0380*/  IMAD.IADD R0, R6, 0x1, -R23 ;  /* 0x0000000106007824 */ /* 0x000fca00078e0a17 */
[----:B------:R-:W-:-:S13]  /*0390*/  LOP3.LUT P0, R15, R0, 0x3, RZ, 0xc0, !PT ;  /* 0x00000003000f7812 */ /* 0x000fda000780c0ff */
[----:B------:R-:W-:Y:S05]  /*03a0*/  @!P0 BRA `(.L_x_5) ;  /* 0x0000000000508947 */ /* 0x000fea0003800000 */
[----:B------:R-:W-:Y:S01]  /*03b0*/  BSSY.RECONVERGENT B1, `(.L_x_5) ;  /* 0x0000013000017945 */ /* 0x000fe20003800200 */
[----:B------:R-:W-:Y:S02]  /*03c0*/  IMAD.MOV.U32 R0, RZ, RZ, RZ ;  /* 0x000000ffff007224 */ /* 0x000fe400078e00ff */
[----:B------:R-:W-:Y:S02]  /*03d0*/  IMAD.MOV.U32 R7, RZ, RZ, R28 ;  /* 0x000000ffff077224 */ /* 0x000fe400078e001c */
[----:B------:R-:W-:-:S07]  /*03e0*/  IMAD.MOV.U32 R9, RZ, RZ, R23 ;  /* 0x000000ffff097224 */ /* 0x000fce00078e0017 */
.L_x_6:
[C---:B0-----:R-:W-:Y:S01]  /*03f0*/  R2UR UR6, R38.reuse ;  /* 0x00000000260672ca */ /* 0x041fe200000e0000 */
[--C-:B-1----:R-:W-:Y:S01]  /*0400*/  IMAD.WIDE R4, R7, 0x4, R36.reuse ;  /* 0x0000000407047825 */ /* 0x102fe200078e0224 */
[----:B------:R-:W-:Y:S02]  /*0410*/  R2UR UR7, R39 ;  /* 0x00000000270772ca */ /* 0x000fe400000e0000 */
[----:B------:R-:W-:Y:S01]  /*0420*/  R2UR UR4, R38 ;  /* 0x00000000260472ca */ /* 0x000fe200000e0000 */
[----:B------:R-:W-:Y:S01]  /*0430*/  IMAD.WIDE R2, R9, 0x4, R36 ;  /* 0x0000000409027825 */ /* 0x000fe200078e0224 */
[----:B------:R-:W-:-:S09]  /*0440*/  R2UR UR5, R39 ;  /* 0x00000000270572ca */ /* 0x000fd200000e0000 */
[----:B------:R-:W2:Y:S04]  /*0450*/  LDG.E R13, desc[UR6][R4.64] ;  /* 0x00000006040d7981 */ /* 0x000ea8000c1e1900 */
[----:B------:R-:W3:Y:S01]  /*0460*/  LDG.E R11, desc[UR4][R2.64] ;  /* 0x00000004020b7981 */ /* 0x000ee2000c1e1900 */
[----:B------:R-:W-:Y:S02]  /*0470*/  VIADD R0, R0, 0x1 ;  /* 0x0000000100007836 */ /* 0x000fe40000000000 */
[----:B------:R-:W-:Y:S02]  /*0480*/  VIADD R7, R7, 0x1 ;  /* 0x0000000107077836 */ /* 0x000fe40000000000 */
[----:B------:R-:W-:Y:S01]  /*0490*/  VIADD R9, R9, 0x1 ;  /* 0x0000000109097836 */ /* 0x000fe20000000000 */
[----:B------:R-:W-:Y:S01]  /*04a0*/  ISETP.NE.AND P0, PT, R0, R15, PT ;  /* 0x0000000f0000720c */ /* 0x000fe20003f05270 */
[----:B--2---:R1:W-:Y:S04]  /*04b0*/  STG.E desc[UR4][R2.64], R13 ;  /* 0x0000000d02007986 */ /* 0x0043e8000c101904 */
[----:B---3--:R1:W-:Y:S08]  /*04c0*/  STG.E desc[UR6][R4.64], R11 ;  /* 0x0000000b04007986 */ /* 0x0083f0000c101906 */
[----:B------:R-:W-:Y:S05]  /*04d0*/  @P0 BRA `(.L_x_6) ;  /* 0xfffffffc00c40947 */ /* 0x000fea000383ffff */
[----:B------:R-:W-:Y:S05]  /*04e0*/  BSYNC.RECONVERGENT B1 ;  /* 0x0000000000017941 */ /* 0x000fea0003800200 */
.L_x_5:
[----:B------:R-:W-:Y:S05]  /*04f0*/  BSYNC.RECONVERGENT B0 ;  /* 0x0000000000007941 */ /* 0x000fea0003800200 */
.L_x_4:
[----:B------:R-:W-:Y:S01]  /*0500*/  IMAD.IADD R0, R23, 0x1, -R6 ;  /* 0x0000000117007824 */ /* 0x000fe200078e0a06 */
[----:B------:R-:W-:Y:S04]  /*0510*/  BSSY.RECONVERGENT B0, `(.L_x_7) ;  /* 0x0000021000007945 */ /* 0x000fe80003800200 */
[----:B------:R-:W-:-:S13]  /*0520*/  ISETP.GT.U32.AND P0, PT, R0, -0x4, PT ;  /* 0xfffffffc0000780c */ /* 0x000fda0003f04070 */
[----:B------:R-:W-:Y:S05]  /*0530*/  @P0 BRA `(.L_x_8) ;  /* 0x0000000000780947 */ /* 0x000fea0003800000 */
.L_x_9:
[C---:B0-----:R-:W-:Y:S01]  /*0540*/  R2UR UR6, R38.reuse ;  /* 0x00000000260672ca */ /* 0x041fe200000e0000 */
[--C-:B-12---:R-:W-:Y:S01]  /*0550*/  IMAD.WIDE R4, R7, 0x4, R36.reuse ;  /* 0x0000000407047825 */ /* 0x106fe200078e0224 */
[----:B------:R-:W-:Y:S02]  /*0560*/  R2UR UR7, R39 ;  /* 0x00000000270772ca */ /* 0x000fe400000e0000 */
[----:B------:R-:W-:Y:S01]  /*0570*/  R2UR UR4, R38 ;  /* 0x00000000260472ca */ /* 0x000fe200000e0000 */
[----:B------:R-:W-:Y:S01]  /*0580*/  IMAD.WIDE R2, R9, 0x4, R36 ;  /* 0x0000000409027825 */ /* 0x000fe200078e0224 */
[----:B------:R-:W-:-:S09]  /*0590*/  R2UR UR5, R39 ;  /* 0x00000000270572ca */ /* 0x000fd200000e0000 */
[----:B------:R-:W2:Y:S04]  /*05a0*/  LDG.E R13, desc[UR6][R4.64] ;  /* 0x00000006040d7981 */ /* 0x000ea8000c1e1900 */
[----:B------:R-:W3:Y:S01]  /*05b0*/  LDG.E R11, desc[UR4][R2.64] ;  /* 0x00000004020b7981 */ /* 0x000ee2000c1e1900 */
[C---:B------:R-:W-:Y:S02]  /*05c0*/  R2UR UR10, R38.reuse ;  /* 0x00000000260a72ca */ /* 0x040fe400000e0000 */
[C---:B------:R-:W-:Y:S02]  /*05d0*/  R2UR UR11, R39.reuse ;  /* 0x00000000270b72ca */ /* 0x040fe400000e0000 */
[----:B------:R-:W-:Y:S02]  /*05e0*/  R2UR UR8, R38 ;  /* 0x00000000260872ca */ /* 0x000fe400000e0000 */
[----:B------:R-:W-:Y:S01]  /*05f0*/  R2UR UR9, R39 ;  /* 0x00000000270972ca */ /* 0x000fe200000e0000 */
[----:B--2---:R0:W-:Y:S04]  /*0600*/  STG.E desc[UR4][R2.64], R13 ;  /* 0x0000000d02007986 */ /* 0x0041e8000c101904 */
[----:B---3--:R1:W-:Y:S04]  /*0610*/  STG.E desc[UR6][R4.64], R11 ;  /* 0x0000000b04007986 */ /* 0x0083e8000c101906 */
[----:B------:R-:W2:Y:S04]  /*0620*/  LDG.E R17, desc[UR10][R4.64+0x4] ;  /* 0x0000040a04117981 */ /* 0x000ea8000c1e1900 */
[----:B------:R-:W3:Y:S04]  /*0630*/  LDG.E R15, desc[UR8][R2.64+0x4] ;  /* 0x00000408020f7981 */ /* 0x000ee8000c1e1900 */
[----:B--2---:R2:W-:Y:S04]  /*0640*/  STG.E desc[UR4][R2.64+0x4], R17 ;  /* 0x0000041102007986 */ /* 0x0045e8000c101904 */
[----:B---3--:R2:W-:Y:S04]  /*0650*/  STG.E desc[UR6][R4.64+0x4], R15 ;  /* 0x0000040f04007986 */ /* 0x0085e8000c101906 */
[----:B------:R-:W3:Y:S04]  /*0660*/  LDG.E R19, desc[UR10][R4.64+0x8] ;  /* 0x0000080a04137981 */ /* 0x000ee8000c1e1900 */
[----:B0-----:R-:W4:Y:S01]  /*0670*/  LDG.E R13, desc[UR8][R2.64+0x8] ;  /* 0x00000808020d7981 */ /* 0x001f22000c1e1900 */
[----:B------:R-:W-:-:S05]  /*0680*/  VIADD R9, R9, 0x4 ;  /* 0x0000000409097836 */ /* 0x000fca0000000000 */
[----:B------:R-:W-:Y:S01]  /*0690*/  ISETP.GE.AND P0, PT, R9, R18, PT ;  /* 0x000000120900720c */ /* 0x000fe20003f06270 */
[----:B---3--:R2:W-:Y:S04]  /*06a0*/  STG.E desc[UR4][R2.64+0x8], R19 ;  /* 0x0000081302007986 */ /* 0x0085e8000c101904 */
[----:B----4-:R2:W-:Y:S04]  /*06b0*/  STG.E desc[UR6][R4.64+0x8], R13 ;  /* 0x0000080d04007986 */ /* 0x0105e8000c101906 */
[----:B------:R-:W3:Y:S04]  /*06c0*/  LDG.E R31, desc[UR10][R4.64+0xc] ;  /* 0x00000c0a041f7981 */ /* 0x000ee8000c1e1900 */
[----:B-1----:R-:W4:Y:S01]  /*06d0*/  LDG.E R11, desc[UR8][R2.64+0xc] ;  /* 0x00000c08020b7981 */ /* 0x002f22000c1e1900 */
[----:B------:R-:W-:-:S03]  /*06e0*/  VIADD R7, R7, 0x4 ;  /* 0x0000000407077836 */ /* 0x000fc60000000000 */
[----:B---3--:R2:W-:Y:S04]  /*06f0*/  STG.E desc[UR4][R2.64+0xc], R31 ;  /* 0x00000c1f02007986 */ /* 0x0085e8000c101904 */
[----:B----4-:R2:W-:Y:S01]  /*0700*/  STG.E desc[UR6][R4.64+0xc], R11 ;  /* 0x00000c0b04007986 */ /* 0x0105e2000c101906 */
[----:B------:R-:W-:Y:S05]  /*0710*/  @!P0 BRA `(.L_x_9) ;  /* 0xfffffffc00888947 */ /* 0x000fea000383ffff */
.L_x_8:
[----:B------:R-:W-:Y:S05]  /*0720*/  BSYNC.RECONVERGENT B0 ;  /* 0x0000000000007941 */ /* 0x000fea0003800200 */
.L_x_7:
[----:B------:R-:W-:Y:S05]  /*0730*/  BRA `(.L_x_10) ;  /* 0x0000000800c47947 */ /* 0x000fea0003800000 */
.L_x_3:
[----:B------:R-:W-:Y:S01]  /*0740*/  SHF.R.U32.HI R16, RZ, 0x2, R16 ;  /* 0x00000002ff107819 */ /* 0x000fe20000011610 */
[----:B------:R-:W-:Y:S01]  /*0750*/  IMAD.MOV.U32 R4, RZ, RZ, R36 ;  /* 0x000000ffff047224 */ /* 0x000fe200078e0024 */
[----:B------:R-:W-:Y:S01]  /*0760*/  MOV R20, 0x7d0 ;  /* 0x000007d000147802 */ /* 0x000fe20000000f00 */
[----:B------:R-:W-:Y:S02]  /*0770*/  IMAD.MOV.U32 R5, RZ, RZ, R37 ;  /* 0x000000ffff057224 */ /* 0x000fe400078e0025 */
[--C-:B------:R-:W-:Y:S02]  /*0780*/  IMAD.IADD R2, R16, 0x1, R23.reuse ;  /* 0x0000000110027824 */ /* 0x100fe400078e0217 */
[----:B------:R-:W-:Y:S02]  /*0790*/  IMAD.MOV.U32 R6, RZ, RZ, R23 ;  /* 0x000000ffff067224 */ /* 0x000fe400078e0017 */
[----:B------:R-:W-:Y:S02]  /*07a0*/  IMAD.MOV.U32 R7, RZ, RZ, R2 ;  /* 0x000000ffff077224 */ /* 0x000fe400078e0002 */
[----:B------:R-:W-:-:S07]  /*07b0*/  IMAD.MOV.U32 R21, RZ, RZ, 0x0 ;  /* 0x00000000ff157424 */ /* 0x000fce00078e00ff */
[----:B0-----:R-:W-:Y:S05]  /*07c0*/  CALL.REL.NOINC `($_Z13mergesortStepPfii$_Z6imsortPfii) ;  /* 0xfffffff8003c7944 */ /* 0x001fea0003c3ffff */
[----:B------:R-:W-:Y:S01]  /*07d0*/  IMAD.MOV.U32 R4, RZ, RZ, R36 ;  /* 0x000000ffff047224 */ /* 0x000fe200078e0024 */
[----:B------:R-:W-:Y:S01]  /*07e0*/  MOV R20, 0x840 ;  /* 0x0000084000147802 */ /* 0x000fe20000000f00 */
[----:B------:R-:W-:Y:S02]  /*07f0*/  IMAD.MOV.U32 R5, RZ, RZ, R37 ;  /* 0x000000ffff057224 */ /* 0x000fe400078e0025 */
[----:B------:R-:W-:Y:S02]  /*0800*/  IMAD.MOV.U32 R6, RZ, RZ, R2 ;  /* 0x000000ffff067224 */ /* 0x000fe400078e0002 */
[----:B------:R-:W-:Y:S02]  /*0810*/  IMAD.MOV.U32 R7, RZ, RZ, R18 ;  /* 0x000000ffff077224 */ /* 0x000fe400078e0012 */
[----:B------:R-:W-:-:S07]  /*0820*/  IMAD.MOV.U32 R21, RZ, RZ, 0x0 ;  /* 0x00000000ff157424 */ /* 0x000fce00078e00ff */
[----:B------:R-:W-:Y:S05]  /*0830*/  CALL.REL.NOINC `($_Z13mergesortStepPfii$_Z6imsortPfii) ;  /* 0xfffffff800207944 */ /* 0x000fea0003c3ffff */
[----:B------:R-:W-:Y:S01]  /*0840*/  ISETP.GE.U32.AND P0, PT, R16, R17, PT ;  /* 0x000000111000720c */ /* 0x000fe20003f06070 */
[----:B------:R-:W-:Y:S01]  /*0850*/  BSSY.RECONVERGENT B0, `(.L_x_11) ;  /* 0x000001f000007945 */ /* 0x000fe20003800200 */
[----:B------:R-:W-:Y:S02]  /*0860*/  IMAD.MOV.U32 R3, RZ, RZ, R2 ;  /* 0x000000ffff037224 */ /* 0x000fe400078e0002 */
[----:B------:R-:W-:Y:S02]  /*0870*/  IMAD.MOV.U32 R7, RZ, RZ, R23 ;  /* 0x000000ffff077224 */ /* 0x000fe400078e0017 */
[----:B------:R-:W-:-:S07]  /*0880*/  IMAD.MOV.U32 R5, RZ, RZ, R28 ;  /* 0x000000ffff057224 */ /* 0x000fce00078e001c */
[----:B------:R-:W-:Y:S05]  /*0890*/  @P0 BRA `(.L_x_12) ;  /* 0x0000000000680947 */ /* 0x000fea0003800000 */
.L_x_13:
[C---:B------:R-:W-:Y:S01]  /*08a0*/  R2UR UR4, R38.reuse ;  /* 0x00000000260472ca */ /* 0x040fe200000e0000 */
[--C-:B------:R-:W-:Y:S01]  /*08b0*/  IMAD.WIDE R8, R7, 0x4, R36.reuse ;  /* 0x0000000407087825 */ /* 0x100fe200078e0224 */
[----:B------:R-:W-:Y:S02]  /*08c0*/  R2UR UR5, R39 ;  /* 0x00000000270572ca */ /* 0x000fe400000e0000 */
[----:B------:R-:W-:Y:S01]  /*08d0*/  R2UR UR6, R38 ;  /* 0x00000000260672ca */ /* 0x000fe200000e0000 */
[----:B------:R-:W-:Y:S01]  /*08e0*/  IMAD.WIDE R10, R3, 0x4, R36 ;  /* 0x00000004030a7825 */ /* 0x000fe200078e0224 */
[----:B------:R-:W-:-:S09]  /*08f0*/  R2UR UR7, R39 ;  /* 0x00000000270772ca */ /* 0x000fd200000e0000 */
[----:B------:R-:W2:Y:S04]  /*0900*/  LDG.E R8, desc[UR4][R8.64] ;  /* 0x0000000408087981 */ /* 0x000ea8000c1e1900 */
[----:B------:R-:W2:Y:S01]  /*0910*/  LDG.E R11, desc[UR6][R10.64] ;  /* 0x000000060a0b7981 */ /* 0x000ea2000c1e1900 */
[----:B0-----:R-:W-:-:S05]  /*0920*/  IMAD.WIDE R12, R5, 0x4, R36 ;  /* 0x00000004050c7825 */ /* 0x001fca00078e0224 */
[----:B------:R-:W3:Y:S01]  /*0930*/  LDG.E R17, desc[UR4][R12.64] ;  /* 0x000000040c117981 */ /* 0x000ee2000c1e1900 */
[----:B--2---:R-:W-:-:S04]  /*0940*/  FSETP.GEU.AND P0, PT, R8, R11, PT ;  /* 0x0000000b0800720b */ /* 0x004fc80003f0e000 */
[----:B------:R-:W-:-:S05]  /*0950*/  SEL R15, R3, R7, P0 ;  /* 0x00000007030f7207 */ /* 0x000fca0000000000 */
[----:B------:R-:W-:-:S05]  /*0960*/  IMAD.WIDE R14, R15, 0x4, R36 ;  /* 0x000000040f0e7825 */ /* 0x000fca00078e0224 */
[----:B------:R-:W2:Y:S01]  /*0970*/  LDG.E R19, desc[UR6][R14.64] ;  /* 0x000000060e137981 */ /* 0x000ea2000c1e1900 */
[----:B------:R-:W-:Y:S02]  /*0980*/  VIADD R9, R3, 0x1 ;  /* 0x0000000103097836 */ /* 0x000fe40000000000 */
[----:B------:R-:W-:Y:S02]  /*0990*/  VIADD R11, R7, 0x1 ;  /* 0x00000001070b7836 */ /* 0x000fe40000000000 */
[----:B------:R-:W-:Y:S02]  /*09a0*/  @!P0 IMAD.MOV R9, RZ, RZ, R3 ;  /* 0x000000ffff098224 */ /* 0x000fe400078e0203 */
[----:B------:R-:W-:-:S03]  /*09b0*/  @P0 IMAD.MOV R11, RZ, RZ, R7 ;  /* 0x000000ffff0b0224 */ /* 0x000fc600078e0207 */
[----:B------:R-:W-:Y:S02]  /*09c0*/  ISETP.GE.AND P0, PT, R9, R18, PT ;  /* 0x000000120900720c */ /* 0x000fe40003f06270 */
[----:B------:R-:W-:Y:S01]  /*09d0*/  ISETP.LT.AND P1, PT, R11, R2, PT ;  /* 0x000000020b00720c */ /* 0x000fe20003f21270 */
[----:B------:R-:W-:Y:S02]  /*09e0*/  VIADD R5, R5, 0x1 ;  /* 0x0000000105057836 */ /* 0x000fe40000000000 */
[----:B------:R-:W-:Y:S02]  /*09f0*/  IMAD.MOV.U32 R3, RZ, RZ, R9 ;  /* 0x000000ffff037224 */ /* 0x000fe400078e0009 */
[----:B------:R-:W-:Y:S01]  /*0a00*/  IMAD.MOV.U32 R7, RZ, RZ, R11 ;  /* 0x000000ffff077224 */ /* 0x000fe200078e000b */
[----:B--2---:R0:W-:Y:S04]  /*0a10*/  STG.E desc[UR4][R12.64], R19 ;  /* 0x000000130c007986 */ /* 0x0041e8000c101904 */
[----:B---3--:R0:W-:Y:S03]  /*0a20*/  STG.E desc[UR6][R14.64], R17 ;  /* 0x000000110e007986 */ /* 0x0081e6000c101906 */
[----:B------:R-:W-:Y:S05]  /*0a30*/  @!P0 BRA P1, `(.L_x_13) ;  /* 0xfffffffc00988947 */ /* 0x000fea000083ffff */
.L_x_12:
[----:B------:R-:W-:Y:S05]  /*0a40*/  BSYNC.RECONVERGENT B0 ;  /* 0x0000000000007941 */ /* 0x000fea0003800200 */
.L_x_11:
[----:B------:R-:W-:Y:S01]  /*0a50*/  ISETP.GE.AND P0, PT, R7, R2, PT ;  /* 0x000000020700720c */ /* 0x000fe20003f06270 */
[----:B------:R-:W-:-:S12]  /*0a60*/  BSSY.RECONVERGENT B0, `(.L_x_14) ;  /* 0x000003f000007945 */ /* 0x000fd80003800200 */
[----:B------:R-:W-:Y:S05]  /*0a70*/  @P0 BRA `(.L_x_15) ;  /* 0x0000000000f40947 */ /* 0x000fea0003800000 */
[--C-:B------:R-:W-:Y:S01]  /*0a80*/  IMAD.IADD R0, R2, 0x1, -R7.reuse ;  /* 0x0000000102007824 */ /* 0x100fe200078e0a07 */
[----:B------:R-:W-:Y:S01]  /*0a90*/  BSSY.RECONVERGENT B1, `(.L_x_16) ;  /* 0x000001a000017945 */ /* 0x000fe20003800200 */
[----:B------:R-:W-:-:S03]  /*0aa0*/  IMAD.MOV.U32 R11, RZ, RZ, R7 ;  /* 0x000000ffff0b7224 */ /* 0x000fc600078e0007 */
[----:B0-----:R-:W-:-:S13]  /*0ab0*/  LOP3.LUT P0, R19, R0, 0x3, RZ, 0xc0, !PT ;  /* 0x0000000300137812 */ /* 0x001fda000780c0ff */
[----:B------:R-:W-:Y:S05]  /*0ac0*/  @!P0 BRA `(.L_x_17) ;  /* 0x0000000000588947 */ /* 0x000fea0003800000 */
[----:B------:R-:W-:Y:S01]  /*0ad0*/  BSSY.RECONVERGENT B2, `(.L_x_18) ;  /* 0x0000013000027945 */ /* 0x000fe20003800200 */
[----:B------:R-:W-:Y:S02]  /*0ae0*/  IMAD.MOV.U32 R11, RZ, RZ, R5 ;  /* 0x000000ffff0b7224 */ /* 0x000fe400078e0005 */
[----:B------:R-:W-:Y:S02]  /*0af0*/  IMAD.MOV.U32 R0, RZ, RZ, RZ ;  /* 0x000000ffff007224 */ /* 0x000fe400078e00ff */
[----:B------:R-:W-:-:S07]  /*0b00*/  IMAD.MOV.U32 R13, RZ, RZ, R7 ;  /* 0x000000ffff0d7224 */ /* 0x000fce00078e0007 */
.L_x_19:
[C---:B------:R-:W-:Y:S01]  /*0b10*/  R2UR UR6, R38.reuse ;  /* 0x00000000260672ca */ /* 0x040fe200000e0000 */
[--C-:B0-----:R-:W-:Y:S01]  /*0b20*/  IMAD.WIDE R8, R13, 0x4, R36.reuse ;  /* 0x000000040d087825 */ /* 0x101fe200078e0224 */
        /* <DEDUP_REMOVED lines=14> */
.L_x_18:
[----:B0-----:R-:W-:Y:S02]  /*0c10*/  IMAD.MOV.U32 R5, RZ, RZ, R11 ;  /* 0x000000ffff057224 */ /* 0x001fe400078e000b */
[----:B------:R-:W-:-:S07]  /*0c20*/  IMAD.MOV.U32 R11, RZ, RZ, R13 ;  /* 0x000000ffff0b7224 */ /* 0x000fce00078e000d */
.L_x_17:
[----:B------:R-:W-:Y:S05]  /*0c30*/  BSYNC.RECONVERGENT B1 ;  /* 0x0000000000017941 */ /* 0x000fea0003800200 */
.L_x_16:
[----:B------:R-:W-:-:S05]  /*0c40*/  IMAD.IADD R0, R7, 0x1, -R2 ;  /* 0x0000000107007824 */ /* 0x000fca00078e0a02 */
[----:B------:R-:W-:-:S13]  /*0c50*/  ISETP.GT.U32.AND P0, PT, R0, -0x4, PT ;  /* 0xfffffffc0000780c */ /* 0x000fda0003f04070 */
[----:B------:R-:W-:Y:S05]  /*0c60*/  @P0 BRA `(.L_x_15) ;  /* 0x0000000000780947 */ /* 0x000fea0003800000 */
.L_x_20:
[C---:B------:R-:W-:Y:S01]  /*0c70*/  R2UR UR6, R38.reuse ;  /* 0x00000000260672ca */ /* 0x040fe200000e0000 */
[--C-:B--2---:R-:W-:Y:S01]  /*0c80*/  IMAD.WIDE R6, R11, 0x4, R36.reuse ;  /* 0x000000040b067825 */ /* 0x104fe200078e0224 */
        /* <DEDUP_REMOVED lines=19> */
[----:B------:R-:W-:Y:S01]  /*0dc0*/  ISETP.NE.AND P0, PT, R11, R2, PT ;  /* 0x000000020b00720c */ /* 0x000fe20003f05270 */
[----:B---3--:R2:W-:Y:S04]  /*0dd0*/  STG.E desc[UR4][R8.64+0x8], R31 ;  /* 0x0000081f08007986 */ /* 0x0085e8000c101904 */
[----:B----4-:R2:W-:Y:S04]  /*0de0*/  STG.E desc[UR6][R6.64+0x8], R15 ;  /* 0x0000080f06007986 */ /* 0x0105e8000c101906 */
[----:B------:R-:W3:Y:S04]  /*0df0*/  LDG.E R33, desc[UR10][R6.64+0xc] ;  /* 0x00000c0a06217981 */ /* 0x000ee8000c1e1900 */
[----:B-1----:R-:W4:Y:S01]  /*0e00*/  LDG.E R13, desc[UR8][R8.64+0xc] ;  /* 0x00000c08080d7981 */ /* 0x002f22000c1e1900 */
[----:B------:R-:W-:-:S03]  /*0e10*/  VIADD R5, R5, 0x4 ;  /* 0x0000000405057836 */ /* 0x000fc60000000000 */
[----:B---3--:R2:W-:Y:S04]  /*0e20*/  STG.E desc[UR4][R8.64+0xc], R33 ;  /* 0x00000c2108007986 */ /* 0x0085e8000c101904 */
[----:B----4-:R2:W-:Y:S01]  /*0e30*/  STG.E desc[UR6][R6.64+0xc], R13 ;  /* 0x00000c0d06007986 */ /* 0x0105e2000c101906 */
[----:B------:R-:W-:Y:S05]  /*0e40*/  @P0 BRA `(.L_x_20) ;  /* 0xfffffffc00880947 */ /* 0x000fea000383ffff */
.L_x_15:
[----:B------:R-:W-:Y:S05]  /*0e50*/  BSYNC.RECONVERGENT B0 ;  /* 0x0000000000007941 */ /* 0x000fea0003800200 */
.L_x_14:
[----:B------:R-:W-:-:S13]  /*0e60*/  ISETP.GE.AND P0, PT, R3, R18, PT ;  /* 0x000000120300720c */ /* 0x000fda0003f06270 */
[----:B------:R-:W-:Y:S05]  /*0e70*/  @P0 BRA `(.L_x_10) ;  /* 0x0000000000f40947 */ /* 0x000fea0003800000 */
[--C-:B------:R-:W-:Y:S01]  /*0e80*/  IMAD.IADD R0, R18, 0x1, -R3.reuse ;  /* 0x0000000112007824 */ /* 0x100fe200078e0a03 */
[----:B------:R-:W-:Y:S01]  /*0e90*/  BSSY.RECONVERGENT B0, `(.L_x_21) ;  /* 0x000001a000007945 */ /* 0x000fe20003800200 */
[----:B--2---:R-:W-:-:S03]  /*0ea0*/  IMAD.MOV.U32 R9, RZ, RZ, R3 ;  /* 0x000000ffff097224 */ /* 0x004fc600078e0003 */
[----:B0-----:R-:W-:-:S13]  /*0eb0*/  LOP3.LUT P0, R17, R0, 0x3, RZ, 0xc0, !PT ;  /* 0x0000000300117812 */ /* 0x001fda000780c0ff */
[----:B------:R-:W-:Y:S05]  /*0ec0*/  @!P0 BRA `(.L_x_22) ;  /* 0x0000000000588947 */ /* 0x000fea0003800000 */
[----:B------:R-:W-:Y:S01]  /*0ed0*/  BSSY.RECONVERGENT B1, `(.L_x_23) ;  /* 0x0000013000017945 */ /* 0x000fe20003800200 */
[----:B------:R-:W-:Y:S02]  /*0ee0*/  IMAD.MOV.U32 R9, RZ, RZ, R5 ;  /* 0x000000ffff097224 */ /* 0x000fe400078e0005 */
[----:B------:R-:W-:Y:S02]  /*0ef0*/  IMAD.MOV.U32 R0, RZ, RZ, RZ ;  /* 0x000000ffff007224 */ /* 0x000fe400078e00ff */
[----:B------:R-:W-:-:S07]  /*0f00*/  IMAD.MOV.U32 R11, RZ, RZ, R3 ;  /* 0x000000ffff0b7224 */ /* 0x000fce00078e0003 */
.L_x_24:
        /* <DEDUP_REMOVED lines=16> */
.L_x_23:
[----:B0-----:R-:W-:Y:S02]  /*1010*/  IMAD.MOV.U32 R5, RZ, RZ, R9 ;  /* 0x000000ffff057224 */ /* 0x001fe400078e0009 */
[----:B------:R-:W-:-:S07]  /*1020*/  IMAD.MOV.U32 R9, RZ, RZ, R11 ;  /* 0x000000ffff097224 */ /* 0x000fce00078e000b */
.L_x_22:
[----:B------:R-:W-:Y:S05]  /*1030*/  BSYNC.RECONVERGENT B0 ;  /* 0x0000000000007941 */ /* 0x000fea0003800200 */
.L_x_21:
[----:B------:R-:W-:-:S05]  /*1040*/  IMAD.IADD R0, R3, 0x1, -R18 ;  /* 0x0000000103007824 */ /* 0x000fca00078e0a12 */
[----:B------:R-:W-:-:S13]  /*1050*/  ISETP.GT.U32.AND P0, PT, R0, -0x4, PT ;  /* 0xfffffffc0000780c */ /* 0x000fda0003f04070 */
[----:B------:R-:W-:Y:S05]  /*1060*/  @P0 BRA `(.L_x_10) ;  /* 0x0000000000780947 */ /* 0x000fea0003800000 */
.L_x_25:
[C---:B------:R-:W-:Y:S01]  /*1070*/  R2UR UR6, R38.reuse ;  /* 0x00000000260672ca */ /* 0x040fe200000e0000 */
[--C-:B----4-:R-:W-:Y:S01]  /*1080*/  IMAD.WIDE R2, R9, 0x4, R36.reuse ;  /* 0x0000000409027825 */ /* 0x110fe200078e0224 */
        /* <DEDUP_REMOVED lines=16> */
[----:B------:R-:W2:Y:S04]  /*1190*/  LDG.E R19, desc[UR10][R2.64+0x8] ;  /* 0x0000080a02137981 */ /* 0x000ea8000c1e1900 */
[----:B0-----:R-:W3:Y:S01]  /*11a0*/  LDG.E R13, desc[UR8][R6.64+0x8] ;  /* 0x00000808060d7981 */ /* 0x001ee2000c1e1900 */
[----:B------:R-:W-:-:S05]  /*11b0*/  VIADD R9, R9, 0x4 ;  /* 0x0000000409097836 */ /* 0x000fca0000000000 */
[----:B------:R-:W-:Y:S01]  /*11c0*/  ISETP.NE.AND P0, PT, R9, R18, PT ;  /* 0x000000120900720c */ /* 0x000fe20003f05270 */
[----:B--2---:R4:W-:Y:S04]  /*11d0*/  STG.E desc[UR4][R6.64+0x8], R19 ;  /* 0x0000081306007986 */ /* 0x0049e8000c101904 */
[----:B---3--:R4:W-:Y:S04]  /*11e0*/  STG.E desc[UR6][R2.64+0x8], R13 ;  /* 0x0000080d02007986 */ /* 0x0089e8000c101906 */
[----:B------:R-:W2:Y:S04]  /*11f0*/  LDG.E R31, desc[UR10][R2.64+0xc] ;  /* 0x00000c0a021f7981 */ /* 0x000ea8000c1e1900 */
[----:B-1----:R-:W3:Y:S01]  /*1200*/  LDG.E R11, desc[UR8][R6.64+0xc] ;  /* 0x00000c08060b7981 */ /* 0x002ee2000c1e1900 */
[----:B------:R-:W-:-:S03]  /*1210*/  VIADD R5, R5, 0x4 ;  /* 0x0000000405057836 */ /* 0x000fc60000000000 */
[----:B--2---:R4:W-:Y:S04]  /*1220*/  STG.E desc[UR4][R6.64+0xc], R31 ;  /* 0x00000c1f06007986 */ /* 0x0049e8000c101904 */
[----:B---3--:R4:W-:Y:S01]  /*1230*/  STG.E desc[UR6][R2.64+0xc], R11 ;  /* 0x00000c0b02007986 */ /* 0x0089e2000c101906 */
[----:B------:R-:W-:Y:S05]  /*1240*/  @P0 BRA `(.L_x_25) ;  /* 0xfffffffc00880947 */ /* 0x000fea000383ffff */
.L_x_10:
[----:B------:R-:W-:Y:S05]  /*1250*/  BSYNC.RECONVERGENT B6 ;  /* 0x0000000000067941 */ /* 0x000fea0003800200 */
.L_x_2:
[----:B------:R-:W-:Y:S01]  /*1260*/  IMAD.IADD R26, R28, 0x1, -R23 ;  /* 0x000000011c1a7824 */ /* 0x000fe200078e0a17 */
[----:B------:R-:W-:Y:S04]  /*1270*/  BSSY.RECONVERGENT B7, `(.L_x_26) ;  /* 0x00001fa000077945 */ /* 0x000fe80003800200 */
[----:B------:R-:W-:-:S13]  /*1280*/  ISETP.GE.AND P0, PT, R26, 0x3, PT ;  /* 0x000000031a00780c */ /* 0x000fda0003f06270 */
[----:B------:R-:W-:Y:S05]  /*1290*/  @!P0 BRA `(.L_x_27) ;  /* 0x0000001c00dc8947 */ /* 0x000fea0003800000 */
[C---:B------:R-:W-:Y:S02]  /*12a0*/  VIADD R22, R23.reuse, 0x1 ;  /* 0x0000000117167836 */ /* 0x040fe40000000000 */
[C---:B0-2-4-:R-:W-:Y:S02]  /*12b0*/  VIADD R19, R23.reuse, 0x2 ;  /* 0x0000000217137836 */ /* 0x055fe40000000000 */
[C---:B------:R-:W-:Y:S02]  /*12c0*/  VIADD R18, R23.reuse, 0x3 ;  /* 0x0000000317127836 */ /* 0x040fe40000000000 */
[----:B------:R-:W-:-:S07]  /*12d0*/  IMAD.WIDE R30, R23, 0x4, R36 ;  /* 0x00000004171e7825 */ /* 0x000fce00078e0224 */
.L_x_60:
[----:B------:R-:W-:Y:S01]  /*12e0*/  VIADD R0, R26, 0x1 ;  /* 0x000000011a007836 */ /* 0x000fe20000000000 */
[----:B------:R-:W-:Y:S01]  /*12f0*/  BSSY.RECONVERGENT B6, `(.L_x_28) ;  /* 0x000012b000067945 */ /* 0x000fe20003800200 */
[----:B------:R-:W-:Y:S02]  /*1300*/  IMAD.MOV.U32 R16, RZ, RZ, R26 ;  /* 0x000000ffff107224 */ /* 0x000fe400078e001a */
[----:B012-4-:R-:W-:Y:S01]  /*1310*/  IMAD.MOV.U32 R17, RZ, RZ, R28 ;  /* 0x000000ffff117224 */ /* 0x017fe200078e001c */
[----:B------:R-:W-:-:S05]  /*1320*/  SHF.R.U32.HI R26, RZ, 0x1, R0 ;  /* 0x00000001ff1a7819 */ /* 0x000fca0000011600 */
[----:B-1----:R-:W-:-:S04]  /*1330*/  IMAD.IADD R3, R26, 0x1, R23 ;  /* 0x000000011a037824 */ /* 0x002fc800078e0217 */
[--C-:B------:R-:W-:Y:S02]  /*1340*/  IMAD.IADD R5, R28, 0x1, -R3.reuse ;  /* 0x000000011c057824 */ /* 0x100fe400078e0a03 */
[----:B------:R-:W-:-:S03]  /*1350*/  IMAD.MOV.U32 R28, RZ, RZ, R3 ;  /* 0x000000ffff1c7224 */ /* 0x000fc600078e0003 */
[----:B------:R-:W-:-:S13]  /*1360*/  ISETP.GT.AND P0, PT, R5, 0x1, PT ;  /* 0x000000010500780c */ /* 0x000fda0003f04270 */
[----:B------:R-:W-:Y:S05]  /*1370*/  @P0 BRA `(.L_x_29) ;  /* 0x00000004004c0947 */ /* 0x000fea0003800000 */
[----:B------:R-:W-:Y:S01]  /*1380*/  ISETP.GT.AND P0, PT, R17, R28, PT ;  /* 0x0000001c1100720c */ /* 0x000fe20003f04270 */
[----:B------:R-:W-:-:S12]  /*1390*/  BSSY.RECONVERGENT B0, `(.L_x_30) ;  /* 0x0000050000007945 */ /* 0x000fd80003800200 */
[----:B------:R-:W-:Y:S05]  /*13a0*/  @!P0 BRA `(.L_x_31) ;  /* 0x0000000400388947 */ /* 0x000fea0003800000 */
[----:B------:R-:W-:Y:S01]  /*13b0*/  LOP3.LUT P0, R4, R5, 0x3, RZ, 0xc0, !PT ;  /* 0x0000000305047812 */ /* 0x000fe2000780c0ff */
[----:B------:R-:W-:Y:S01]  /*13c0*/  BSSY.RECONVERGENT B1, `(.L_x_32) ;  /* 0x0000029000017945 */ /* 0x000fe20003800200 */
[----:B------:R-:W-:Y:S02]  /*13d0*/  IMAD.MOV.U32 R9, RZ, RZ, R23 ;  /* 0x000000ffff097224 */ /* 0x000fe400078e0017 */
[----:B------:R-:W-:-:S09]  /*13e0*/  IMAD.MOV.U32 R0, RZ, RZ, R28 ;  /* 0x000000ffff007224 */ /* 0x000fd200078e001c */
[----:B------:R-:W-:Y:S05]  /*13f0*/  @!P0 BRA `(.L_x_33) ;  /* 0x0000000000948947 */ /* 0x000fea0003800000 */
[C---:B------:R-:W-:Y:S02]  /*1400*/  R2UR UR6, R38.reuse ;  /* 0x00000000260672ca */ /* 0x040fe400000e0000 */
[C---:B------:R-:W-:Y:S02]  /*1410*/  R2UR UR7, R39.reuse ;  /* 0x00000000270772ca */ /* 0x040fe400000e0000 */
[----:B------:R-:W-:Y:S02]  /*1420*/  R2UR UR4, R38 ;  /* 0x00000000260472ca */ /* 0x000fe400000e0000 */
[----:B------:R-:W-:Y:S02]  /*1430*/  R2UR UR5, R39 ;  /* 0x00000000270572ca */ /* 0x000fe400000e0000 */
[----:B------:R-:W-:-:S05]  /*1440*/  LEA R2, P0, R26, R30, 0x2 ;  /* 0x0000001e1a027211 */ /* 0x000fca00078010ff */
[----:B------:R-:W-:Y:S02]  /*1450*/  IMAD.X R3, RZ, RZ, R31, P0 ;  /* 0x000000ffff037224 */ /* 0x000fe400000e061f */
[----:B------:R-:W2:Y:S04]  /*1460*/  LDG.E R7, desc[UR6][R30.64] ;  /* 0x000000061e077981 */ /* 0x000ea8000c1e1900 */
[----:B------:R-:W3:Y:S01]  /*1470*/  LDG.E R5, desc[UR4][R2.64] ;  /* 0x0000000402057981 */ /* 0x000ee2000c1e1900 */
[----:B------:R-:W-:Y:S01]  /*1480*/  ISETP.NE.AND P0, PT, R4, 0x1, PT ;  /* 0x000000010400780c */ /* 0x000fe20003f05270 */
[--C-:B------:R-:W-:Y:S02]  /*1490*/  IMAD.IADD R6, R26, 0x1, R22.reuse ;  /* 0x000000011a067824 */ /* 0x100fe400078e0216 */
[----:B------:R-:W-:-:S02]  /*14a0*/  IMAD.MOV.U32 R9, RZ, RZ, R22 ;  /* 0x000000ffff097224 */ /* 0x000fc400078e0016 */
[----:B------:R-:W-:Y:S01]  /*14b0*/  IMAD.MOV.U32 R0, RZ, RZ, R6 ;  /* 0x000000ffff007224 */ /* 0x000fe200078e0006 */
[----:B--2---:R0:W-:Y:S04]  /*14c0*/  STG.E desc[UR4][R2.64], R7 ;  /* 0x0000000702007986 */ /* 0x0041e8000c101904 */
[----:B---3--:R0:W-:Y:S03]  /*14d0*/  STG.E desc[UR6][R30.64], R5 ;  /* 0x000000051e007986 */ /* 0x0081e6000c101906 */
[----:B------:R-:W-:Y:S05]  /*14e0*/  @!P0 BRA `(.L_x_33) ;  /* 0x0000000000588947 */ /* 0x000fea0003800000 */
[C---:B------:R-:W-:Y:S02]  /*14f0*/  R2UR UR6, R38.reuse ;  /* 0x00000000260672ca */ /* 0x040fe400000e0000 */
[C---:B------:R-:W-:Y:S02]  /*1500*/  R2UR UR7, R39.reuse ;  /* 0x00000000270772ca */ /* 0x040fe400000e0000 */
[----:B------:R-:W-:Y:S02]  /*1510*/  R2UR UR4, R38 ;  /* 0x00000000260472ca */ /* 0x000fe400000e0000 */
[----:B------:R-:W-:-:S09]  /*1520*/  R2UR UR5, R39 ;  /* 0x00000000270572ca */ /* 0x000fd200000e0000 */
[----:B0-----:R-:W2:Y:S04]  /*1530*/  LDG.E R7, desc[UR6][R30.64+0x4] ;  /* 0x000004061e077981 */ /* 0x001ea8000c1e1900 */
[----:B------:R-:W3:Y:S01]  /*1540*/  LDG.E R5, desc[UR4][R2.64+0x4] ;  /* 0x0000040402057981 */ /* 0x000ee2000c1e1900 */
[----:B------:R-:W-:Y:S01]  /*1550*/  ISETP.NE.AND P0, PT, R4, 0x2, PT ;  /* 0x000000020400780c */ /* 0x000fe20003f05270 */
[----:B------:R-:W-:Y:S02]  /*1560*/  VIADD R0, R6, 0x1 ;  /* 0x0000000106007836 */ /* 0x000fe40000000000 */
[----:B------:R-:W-:Y:S01]  /*1570*/  IMAD.MOV.U32 R9, RZ, RZ, R19 ;  /* 0x000000ffff097224 */ /* 0x000fe200078e0013 */
[----:B--2---:R1:W-:Y:S04]  /*1580*/  STG.E desc[UR4][R2.64+0x4], R7 ;  /* 0x0000040702007986 */ /* 0x0043e8000c101904 */
[----:B---3--:R1:W-:Y:S05]  /*1590*/  STG.E desc[UR6][R30.64+0x4], R5 ;  /* 0x000004051e007986 */ /* 0x0083ea000c101906 */
[----:B------:R-:W-:Y:S05]  /*15a0*/  @!P0 BRA `(.L_x_33) ;  /* 0x0000000000288947 */ /* 0x000fea0003800000 */
[C---:B------:R-:W-:Y:S02]  /*15b0*/  R2UR UR6, R38.reuse ;  /* 0x00000000260672ca */ /* 0x040fe400000e0000 */
[C---:B------:R-:W-:Y:S02]  /*15c0*/  R2UR UR7, R39.reuse ;  /* 0x00000000270772ca */ /* 0x040fe400000e0000 */
[----:B------:R-:W-:Y:S02]  /*15d0*/  R2UR UR4, R38 ;  /* 0x00000000260472ca */ /* 0x000fe400000e0000 */
[----:B------:R-:W-:-:S09]  /*15e0*/  R2UR UR5, R39 ;  /* 0x00000000270572ca */ /* 0x000fd200000e0000 */
[----:B-1----:R-:W2:Y:S04]  /*15f0*/  LDG.E R7, desc[UR6][R30.64+0x8] ;  /* 0x000008061e077981 */ /* 0x002ea8000c1e1900 */
[----:B------:R-:W3:Y:S01]  /*1600*/  LDG.E R5, desc[UR4][R2.64+0x8] ;  /* 0x0000080402057981 */ /* 0x000ee2000c1e1900 */
[----:B------:R-:W-:Y:S02]  /*1610*/  VIADD R0, R6, 0x2 ;  /* 0x0000000206007836 */ /* 0x000fe40000000000 */
[----:B------:R-:W-:Y:S01]  /*1620*/  IMAD.MOV.U32 R9, RZ, RZ, R18 ;  /* 0x000000ffff097224 */ /* 0x000fe200078e0012 */
[----:B--2---:R2:W-:Y:S04]  /*1630*/  STG.E desc[UR4][R2.64+0x8], R7 ;  /* 0x0000080702007986 */ /* 0x0045e8000c101904 */
[----:B---3--:R2:W-:Y:S02]  /*1640*/  STG.E desc[UR6][R30.64+0x8], R5 ;  /* 0x000008051e007986 */ /* 0x0085e4000c101906 */
.L_x_33:
[----:B------:R-:W-:Y:S05]  /*1650*/  BSYNC.RECONVERGENT B1 ;  /* 0x0000000000017941 */ /* 0x000fea0003800200 */
.L_x_32:
[----:B012---:R-:W-:-:S04]  /*1660*/  IADD3 R2, PT, PT, R26, R23, -R17 ;  /* 0x000000171a027210 */ /* 0x007fc80007ffe811 */
[----:B------:R-:W-:-:S13]  /*1670*/  ISETP.GT.U32.AND P0, PT, R2, -0x4, PT ;  /* 0xfffffffc0200780c */ /* 0x000fda0003f04070 */
[----:B------:R-:W-:Y:S05]  /*1680*/  @P0 BRA `(.L_x_31) ;  /* 0x0000000000800947 */ /* 0x000fea0003800000 */
[----:B------:R-:W-:-:S05]  /*1690*/  IADD3 R2, P0, PT, R36, 0x8, RZ ;  /* 0x0000000824027810 */ /* 0x000fca0007f1e0ff */
[----:B------:R-:W-:-:S08]  /*16a0*/  IMAD.X R3, RZ, RZ, R37, P0 ;  /* 0x000000ffff037224 */ /* 0x000fd000000e0625 */
.L_x_34:
[C---:B------:R-:W-:Y:S01]  /*16b0*/  R2UR UR6, R38.reuse ;  /* 0x00000000260672ca */ /* 0x040fe200000e0000 */
[--C-:B--2---:R-:W-:Y:S01]  /*16c0*/  IMAD.WIDE R6, R9, 0x4, R2.reuse ;  /* 0x0000000409067825 */ /* 0x104fe200078e0202 */
[C---:B------:R-:W-:Y:S02]  /*16d0*/  R2UR UR7, R39.reuse ;  /* 0x00000000270772ca */ /* 0x040fe400000e0000 */
        /* <DEDUP_REMOVED lines=27> */
.L_x_31:
[----:B------:R-:W-:Y:S05]  /*1890*/  BSYNC.RECONVERGENT B0 ;  /* 0x0000000000007941 */ /* 0x000fea0003800200 */
.L_x_30:
[----:B------:R-:W-:Y:S05]  /*18a0*/  BRA `(.L_x_35) ;  /* 0x0000000c003c7947 */ /* 0x000fea0003800000 */
.L_x_29:
[----:B------:R-:W-:Y:S01]  /*18b0*/  LEA.HI R2, R5, R28, RZ, 0x1f ;  /* 0x0000001c05027211 */ /* 0x000fe200078ff8ff */
[----:B------:R-:W-:Y:S01]  /*18c0*/  IMAD.MOV.U32 R4, RZ, RZ, R36 ;  /* 0x000000ffff047224 */ /* 0x000fe200078e0024 */
[----:B------:R-:W-:Y:S01]  /*18d0*/  MOV R20, 0x1930 ;  /* 0x0000193000147802 */ /* 0x000fe20000000f00 */
[----:B------:R-:W-:Y:S02]  /*18e0*/  IMAD.MOV.U32 R5, RZ, RZ, R37 ;  /* 0x000000ffff057224 */ /* 0x000fe400078e0025 */
[----:B------:R-:W-:Y:S02]  /*18f0*/  IMAD.MOV.U32 R6, RZ, RZ, R28 ;  /* 0x000000ffff067224 */ /* 0x000fe400078e001c */
[----:B------:R-:W-:Y:S02]  /*1900*/  IMAD.MOV.U32 R7, RZ, RZ, R2 ;  /* 0x000000ffff077224 */ /* 0x000fe400078e0002 */
[----:B------:R-:W-:-:S07]  /*1910*/  IMAD.MOV.U32 R21, RZ, RZ, 0x0 ;  /* 0x00000000ff157424 */ /* 0x000fce00078e00ff */
[----:B------:R-:W-:Y:S05]  /*1920*/  CALL.REL.NOINC `($_Z13mergesortStepPfii$_Z6imsortPfii) ;  /* 0xffffffe400e47944 */ /* 0x000fea0003c3ffff */
[----:B------:R-:W-:Y:S01]  /*1930*/  IMAD.MOV.U32 R4, RZ, RZ, R36 ;  /* 0x000000ffff047224 */ /* 0x000fe200078e0024 */
[----:B------:R-:W-:Y:S01]  /*1940*/  MOV R20, 0x19a0 ;  /* 0x000019a000147802 */ /* 0x000fe20000000f00 */
[----:B------:R-:W-:Y:S02]  /*1950*/  IMAD.MOV.U32 R5, RZ, RZ, R37 ;  /* 0x000000ffff057224 */ /* 0x000fe400078e0025 */
[----:B------:R-:W-:Y:S02]  /*1960*/  IMAD.MOV.U32 R6, RZ, RZ, R2 ;  /* 0x000000ffff067224 */ /* 0x000fe400078e0002 */
[----:B------:R-:W-:Y:S02]  /*1970*/  IMAD.MOV.U32 R7, RZ, RZ, R17 ;  /* 0x000000ffff077224 */ /* 0x000fe400078e0011 */
[----:B------:R-:W-:-:S07]  /*1980*/  IMAD.MOV.U32 R21, RZ, RZ, 0x0 ;  /* 0x00000000ff157424 */ /* 0x000fce00078e00ff */
[----:B------:R-:W-:Y:S05]  /*1990*/  CALL.REL.NOINC `($_Z13mergesortStepPfii$_Z6imsortPfii) ;  /* 0xffffffe400c87944 */ /* 0x000fea0003c3ffff */
[----:B------:R-:W-:Y:S01]  /*19a0*/  ISETP.GE.AND P0, PT, R2, R17, PT ;  /* 0x000000110200720c */ /* 0x000fe20003f06270 */
[----:B------:R-:W-:Y:S01]  /*19b0*/  BSSY.RECONVERGENT B0, `(.L_x_36) ;  /* 0x000001f000007945 */ /* 0x000fe20003800200 */
[----:B------:R-:W-:Y:S02]  /*19c0*/  IMAD.MOV.U32 R0, RZ, RZ, R2 ;  /* 0x000000ffff007224 */ /* 0x000fe400078e0002 */
[----:B------:R-:W-:Y:S02]  /*19d0*/  IMAD.MOV.U32 R3, RZ, RZ, R28 ;  /* 0x000000ffff037224 */ /* 0x000fe400078e001c */
[----:B------:R-:W-:-:S07]  /*19e0*/  IMAD.MOV.U32 R11, RZ, RZ, R23 ;  /* 0x000000ffff0b7224 */ /* 0x000fce00078e0017 */
[----:B------:R-:W-:Y:S05]  /*19f0*/  @P0 BRA `(.L_x_37) ;  /* 0x0000000000680947 */ /* 0x000fea0003800000 */
.L_x_38:
[C---:B------:R-:W-:Y:S01]  /*1a00*/  R2UR UR4, R38.reuse ;  /* 0x00000000260472ca */ /* 0x040fe200000e0000 */
[--C-:B------:R-:W-:Y:S01]  /*1a10*/  IMAD.WIDE R12, R3, 0x4, R36.reuse ;  /* 0x00000004030c7825 */ /* 0x100fe200078e0224 */
[C---:B------:R-:W-:Y:S02]  /*1a20*/  R2UR UR5, R39.reuse ;  /* 0x00000000270572ca */ /* 0x040fe400000e0000 */
        /* <DEDUP_REMOVED lines=23> */
.L_x_37:
[----:B------:R-:W-:Y:S05]  /*1ba0*/  BSYNC.RECONVERGENT B0 ;  /* 0x0000000000007941 */ /* 0x000fea0003800200 */
.L_x_36:
[----:B------:R-:W-:Y:S01]  /*1bb0*/  ISETP.GE.AND P0, PT, R3, R2, PT ;  /* 0x000000020300720c */ /* 0x000fe20003f06270 */
[----:B------:R-:W-:Y:S01]  /*1bc0*/  BSSY.RECONVERGENT B0, `(.L_x_39) ;  /* 0x000004f000007945 */ /* 0x000fe20003800200 */
[----:B0-----:R-:W-:-:S11]  /*1bd0*/  IMAD.MOV.U32 R9, RZ, RZ, R11 ;  /* 0x000000ffff097224 */ /* 0x001fd600078e000b */
[----:B------:R-:W-:Y:S05]  /*1be0*/  @P0 BRA `(.L_x_40) ;  /* 0x0000000400300947 */ /* 0x000fea0003800000 */
[----:B------:R-:W-:Y:S01]  /*1bf0*/  IMAD.IADD R4, R2, 0x1, -R3 ;  /* 0x0000000102047824 */ /* 0x000fe200078e0a03 */
[----:B------:R-:W-:Y:S01]  /*1c00*/  BSSY.RECONVERGENT B1, `(.L_x_41) ;  /* 0x0000029000017945 */ /* 0x000fe20003800200 */
[----:B------:R-:W-:Y:S02]  /*1c10*/  IMAD.MOV.U32 R9, RZ, RZ, R11 ;  /* 0x000000ffff097224 */ /* 0x000fe400078e000b */
[----:B------:R-:W-:Y:S01]  /*1c20*/  IMAD.MOV.U32 R13, RZ, RZ, R3 ;  /* 0x000000ffff0d7224 */ /* 0x000fe200078e0003 */
[----:B------:R-:W-:-:S13]  /*1c30*/  LOP3.LUT P0, R8, R4, 0x3, RZ, 0xc0, !PT ;  /* 0x0000000304087812 */ /* 0x000fda000780c0ff */
[----:B------:R-:W-:Y:S05]  /*1c40*/  @!P0 BRA `(.L_x_42) ;  /* 0x0000000000908947 */ /* 0x000fea0003800000 */
[C---:B------:R-:W-:Y:S01]  /*1c50*/  R2UR UR6, R38.reuse ;  /* 0x00000000260672ca */ /* 0x040fe200000e0000 */
[--C-:B------:R-:W-:Y:S01]  /*1c60*/  IMAD.WIDE R4, R3, 0x4, R36.reuse ;  /* 0x0000000403047825 */ /* 0x100fe200078e0224 */
[----:B------:R-:W-:Y:S02]  /*1c70*/  R2UR UR7, R39 ;  /* 0x00000000270772ca */ /* 0x000fe400000e0000 */
[----:B------:R-:W-:Y:S01]  /*1c80*/  R2UR UR4, R38 ;  /* 0x00000000260472ca */ /* 0x000fe200000e0000 */
[----:B------:R-:W-:Y:S01]  /*1c90*/  IMAD.WIDE R6, R11, 0x4, R36 ;  /* 0x000000040b067825 */ /* 0x000fe200078e0224 */
[----:B------:R-:W-:-:S09]  /*1ca0*/  R2UR UR5, R39 ;  /* 0x00000000270572ca */ /* 0x000fd200000e0000 */
[----:B------:R-:W2:Y:S04]  /*1cb0*/  LDG.E R33, desc[UR6][R4.64] ;  /* 0x0000000604217981 */ /* 0x000ea8000c1e1900 */
[----:B------:R-:W3:Y:S01]  /*1cc0*/  LDG.E R15, desc[UR4][R6.64] ;  /* 0x00000004060f7981 */ /* 0x000ee2000c1e1900 */
[----:B------:R-:W-:Y:S01]  /*1cd0*/  ISETP.NE.AND P0, PT, R8, 0x1, PT ;  /* 0x000000010800780c */ /* 0x000fe20003f05270 */
[----:B------:R-:W-:Y:S02]  /*1ce0*/  VIADD R9, R11, 0x1 ;  /* 0x000000010b097836 */ /* 0x000fe40000000000 */
[----:B------:R-:W-:Y:S01]  /*1cf0*/  VIADD R13, R3, 0x1 ;  /* 0x00000001030d7836 */ /* 0x000fe20000000000 */
[----:B--2---:R0:W-:Y:S04]  /*1d00*/  STG.E desc[UR4][R6.64], R33 ;  /* 0x0000002106007986 */ /* 0x0041e8000c101904 */
[----:B---3--:R0:W-:Y:S05]  /*1d10*/  STG.E desc[UR6][R4.64], R15 ;  /* 0x0000000f04007986 */ /* 0x0081ea000c101906 */
        /* <DEDUP_REMOVED lines=20> */
[----:B------:R-:W-:Y:S01]  /*1e60*/  VIADD R13, R3, 0x3 ;  /* 0x00000003030d7836 */ /* 0x000fe20000000000 */
[----:B--2---:R2:W-:Y:S04]  /*1e70*/  STG.E desc[UR4][R6.64+0x8], R33 ;  /* 0x0000082106007986 */ /* 0x0045e8000c101904 */
[----:B---3--:R2:W-:Y:S02]  /*1e80*/  STG.E desc[UR6][R4.64+0x8], R15 ;  /* 0x0000080f04007986 */ /* 0x0085e4000c101906 */
.L_x_42:
[----:B------:R-:W-:Y:S05]  /*1e90*/  BSYNC.RECONVERGENT B1 ;  /* 0x0000000000017941 */ /* 0x000fea0003800200 */
.L_x_41:
[----:B------:R-:W-:-:S05]  /*1ea0*/  IMAD.IADD R3, R3, 0x1, -R2 ;  /* 0x0000000103037824 */ /* 0x000fca00078e0a02 */
[----:B------:R-:W-:-:S13]  /*1eb0*/  ISETP.GT.U32.AND P0, PT, R3, -0x4, PT ;  /* 0xfffffffc0300780c */ /* 0x000fda0003f04070 */
[----:B------:R-:W-:Y:S05]  /*1ec0*/  @P0 BRA `(.L_x_40) ;  /* 0x0000000000780947 */ /* 0x000fea0003800000 */
.L_x_43:
[C---:B------:R-:W-:Y:S01]  /*1ed0*/  R2UR UR6, R38.reuse ;  /* 0x00000000260672ca */ /* 0x040fe200000e0000 */
[--C-:B012-4-:R-:W-:Y:S01]  /*1ee0*/  IMAD.WIDE R6, R13, 0x4, R36.reuse ;  /* 0x000000040d067825 */ /* 0x117fe200078e0224 */
        /* <DEDUP_REMOVED lines=19> */
[----:B------:R-:W-:Y:S01]  /*2020*/  ISETP.GE.AND P0, PT, R13, R2, PT ;  /* 0x000000020d00720c */ /* 0x000fe20003f06270 */
[----:B--2---:R4:W-:Y:S04]  /*2030*/  STG.E desc[UR4][R4.64+0x8], R35 ;  /* 0x0000082304007986 */ /* 0x0049e8000c101904 */
[----:B---3--:R4:W-:Y:S04]  /*2040*/  STG.E desc[UR6][R6.64+0x8], R11 ;  /* 0x0000080b06007986 */ /* 0x0089e8000c101906 */
[----:B------:R-:W2:Y:S04]  /*2050*/  LDG.E R41, desc[UR10][R6.64+0xc] ;  /* 0x00000c0a06297981 */ /* 0x000ea8000c1e1900 */
[----:B-1----:R-:W3:Y:S01]  /*2060*/  LDG.E R3, desc[UR8][R4.64+0xc] ;  /* 0x00000c0804037981 */ /* 0x002ee2000c1e1900 */
[----:B------:R-:W-:-:S03]  /*2070*/  VIADD R9, R9, 0x4 ;  /* 0x0000000409097836 */ /* 0x000fc60000000000 */
[----:B--2---:R4:W-:Y:S04]  /*2080*/  STG.E desc[UR4][R4.64+0xc], R41 ;  /* 0x00000c2904007986 */ /* 0x0049e8000c101904 */
[----:B---3--:R4:W-:Y:S01]  /*2090*/  STG.E desc[UR6][R6.64+0xc], R3 ;  /* 0x00000c0306007986 */ /* 0x0089e2000c101906 */
[----:B------:R-:W-:Y:S05]  /*20a0*/  @!P0 BRA `(.L_x_43) ;  /* 0xfffffffc00888947 */ /* 0x000fea000383ffff */
.L_x_40:
[----:B------:R-:W-:Y:S05]  /*20b0*/  BSYNC.RECONVERGENT B0 ;  /* 0x0000000000007941 */ /* 0x000fea0003800200 */
.L_x_39:
[----:B------:R-:W-:-:S13]  /*20c0*/  ISETP.GE.AND P0, PT, R0, R17, PT ;  /* 0x000000110000720c */ /* 0x000fda0003f06270 */
[----:B------:R-:W-:Y:S05]  /*20d0*/  @P0 BRA `(.L_x_35) ;  /* 0x0000000400300947 */ /* 0x000fea0003800000 */
[--C-:B------:R-:W-:Y:S01]  /*20e0*/  IMAD.IADD R2, R17, 0x1, -R0.reuse ;  /* 0x0000000111027824 */ /* 0x100fe200078e0a00 */
[----:B------:R-:W-:Y:S01]  /*20f0*/  BSSY.RECONVERGENT B0, `(.L_x_44) ;  /* 0x0000029000007945 */ /* 0x000fe20003800200 */
[----:B012-4-:R-:W-:Y:S02]  /*2100*/  IMAD.MOV.U32 R7, RZ, RZ, R9 ;  /* 0x000000ffff077224 */ /* 0x017fe400078e0009 */
[----:B------:R-:W-:Y:S01]  /*2110*/  IMAD.MOV.U32 R6, RZ, RZ, R0 ;  /* 0x000000ffff067224 */ /* 0x000fe200078e0000 */
[----:B------:R-:W-:-:S13]  /*2120*/  LOP3.LUT P0, R8, R2, 0x3, RZ, 0xc0, !PT ;  /* 0x0000000302087812 */ /* 0x000fda000780c0ff */
[----:B------:R-:W-:Y:S05]  /*2130*/  @!P0 BRA `(.L_x_45) ;  /* 0x0000000000908947 */ /* 0x000fea0003800000 */
[----:B------:R-:W-:Y:S01]  /*2140*/  R2UR UR6, R38 ;  /* 0x00000000260672ca */ /* 0x000fe200000e0000 */
        /* <DEDUP_REMOVED lines=35> */
.L_x_45:
[----:B------:R-:W-:Y:S05]  /*2380*/  BSYNC.RECONVERGENT B0 ;  /* 0x0000000000007941 */ /* 0x000fea0003800200 */
.L_x_44:
[----:B------:R-:W-:-:S05]  /*2390*/  IMAD.IADD R0, R0, 0x1, -R17 ;  /* 0x0000000100007824 */ /* 0x000fca00078e0a11 */
[----:B------:R-:W-:-:S13]  /*23a0*/  ISETP.GT.U32.AND P0, PT, R0, -0x4, PT ;  /* 0xfffffffc0000780c */ /* 0x000fda0003f04070 */
[----:B------:R-:W-:Y:S05]  /*23b0*/  @P0 BRA `(.L_x_35) ;  /* 0x0000000000780947 */ /* 0x000fea0003800000 */
.L_x_46:
[----:B------:R-:W-:Y:S01]  /*23c0*/  R2UR UR6, R38 ;  /* 0x00000000260672ca */ /* 0x000fe200000e0000 */
[--C-:B012---:R-:W-:Y:S01]  /*23d0*/  IMAD.WIDE R4, R6, 0x4, R36.reuse ;  /* 0x0000000406047825 */ /* 0x107fe200078e0224 */
        /* <DEDUP_REMOVED lines=28> */
.L_x_35:
[----:B------:R-:W-:Y:S05]  /*25a0*/  BSYNC.RECONVERGENT B6 ;  /* 0x0000000000067941 */ /* 0x000fea0003800200 */
.L_x_28:
[C---:B------:R-:W-:Y:S01]  /*25b0*/  IMAD.IADD R0, R17.reuse, 0x1, -R26 ;  /* 0x0000000111007824 */ /* 0x040fe200078e0a1a */
[----:B------:R-:W-:Y:S01]  /*25c0*/  ISETP.GE.AND P0, PT, R17, R24, PT ;  /* 0x000000181100720c */ /* 0x000fe20003f06270 */
[----:B------:R-:W-:Y:S01]  /*25d0*/  BSSY.RECONVERGENT B0, `(.L_x_47) ;  /* 0x0000020000007945 */ /* 0x000fe20003800200 */
[----:B012-4-:R-:W-:Y:S02]  /*25e0*/  IMAD.MOV.U32 R7, RZ, RZ, R17 ;  /* 0x000000ffff077224 */ /* 0x017fe400078e0011 */
[----:B------:R-:W-:Y:S01]  /*25f0*/  ISETP.GE.OR P0, PT, R23, R0, P0 ;  /* 0x000000001700720c */ /* 0x000fe20000706670 */
[----:B------:R-:W-:Y:S02]  /*2600*/  IMAD.MOV.U32 R11, RZ, RZ, R23 ;  /* 0x000000ffff0b7224 */ /* 0x000fe400078e0017 */
[----:B------:R-:W-:-:S10]  /*2610*/  IMAD.MOV.U32 R13, RZ, RZ, R28 ;  /* 0x000000ffff0d7224 */ /* 0x000fd400078e001c */
[----:B------:R-:W-:Y:S05]  /*2620*/  @P0 BRA `(.L_x_48) ;  /* 0x0000000000680947 */ /* 0x000fea0003800000 */
.L_x_49:
        /* <DEDUP_REMOVED lines=26> */
.L_x_48:
[----:B------:R-:W-:Y:S05]  /*27d0*/  BSYNC.RECONVERGENT B0 ;  /* 0x0000000000007941 */ /* 0x000fea0003800200 */
.L_x_47:
[----:B------:R-:W-:Y:S01]  /*27e0*/  ISETP.GE.AND P0, PT, R11, R0, PT ;  /* 0x000000000b00720c */ /* 0x000fe20003f06270 */
[----:B------:R-:W-:Y:S01]  /*27f0*/  BSSY.RECONVERGENT B0, `(.L_x_50) ;  /* 0x000004f000007945 */ /* 0x000fe20003800200 */
[----:B0-----:R-:W-:-:S11]  /*2800*/  IMAD.MOV.U32 R9, RZ, RZ, R13 ;  /* 0x000000ffff097224 */ /* 0x001fd600078e000d */
[----:B------:R-:W-:Y:S05]  /*2810*/  @P0 BRA `(.L_x_51) ;  /* 0x0000000400300947 */ /* 0x000fea0003800000 */
[----:B------:R-:W-:Y:S01]  /*2820*/  IADD3 R2, PT, PT, R17, -R11, -R26 ;  /* 0x8000000b11027210 */ /* 0x000fe20007ffe81a */
[----:B------:R-:W-:Y:S01]  /*2830*/  BSSY.RECONVERGENT B1, `(.L_x_52) ;  /* 0x0000029000017945 */ /* 0x000fe20003800200 */
[----:B------:R-:W-:Y:S02]  /*2840*/  IMAD.MOV.U32 R9, RZ, RZ, R13 ;  /* 0x000000ffff097224 */ /* 0x000fe400078e000d */
[----:B------:R-:W-:Y:S01]  /*2850*/  LOP3.LUT P0, R6, R2, 0x3, RZ, 0xc0, !PT ;  /* 0x0000000302067812 */ /* 0x000fe2000780c0ff */
[----:B------:R-:W-:-:S12]  /*2860*/  IMAD.MOV.U32 R15, RZ, RZ, R11 ;  /* 0x000000ffff0f7224 */ /* 0x000fd800078e000b */
        /* <DEDUP_REMOVED lines=37> */
.L_x_53:
[----:B------:R-:W-:Y:S05]  /*2ac0*/  BSYNC.RECONVERGENT B1 ;  /* 0x0000000000017941 */ /* 0x000fea0003800200 */
.L_x_52:
[----:B012---:R-:W-:-:S04]  /*2ad0*/  IADD3 R2, PT, PT, R26, R11, -R17 ;  /* 0x0000000b1a027210 */ /* 0x007fc80007ffe811 */
[----:B------:R-:W-:-:S13]  /*2ae0*/  ISETP.GT.U32.AND P0, PT, R2, -0x4, PT ;  /* 0xfffffffc0200780c */ /* 0x000fda0003f04070 */
[----:B------:R-:W-:Y:S05]  /*2af0*/  @P0 BRA `(.L_x_51) ;  /* 0x0000000000780947 */ /* 0x000fea0003800000 */
.L_x_54:
        /* <DEDUP_REMOVED lines=30> */
.L_x_51:
[----:B------:R-:W-:Y:S05]  /*2ce0*/  BSYNC.RECONVERGENT B0 ;  /* 0x0000000000007941 */ /* 0x000fea0003800200 */
.L_x_50:
[----:B------:R-:W-:Y:S01]  /*2cf0*/  ISETP.GE.AND P0, PT, R7, R24, PT ;  /* 0x000000180700720c */ /* 0x000fe20003f06270 */
[----:B------:R-:W-:-:S12]  /*2d00*/  BSSY.RECONVERGENT B0, `(.L_x_55) ;  /* 0x000004e000007945 */ /* 0x000fd80003800200 */
[----:B------:R-:W-:Y:S05]  /*2d10*/  @P0 BRA `(.L_x_56) ;  /* 0x0000000400300947 */ /* 0x000fea0003800000 */
[----:B------:R-:W-:Y:S01]  /*2d20*/  IMAD.IADD R0, R24, 0x1, -R7 ;  /* 0x0000000118007824 */ /* 0x000fe200078e0a07 */
[----:B------:R-:W-:Y:S01]  /*2d30*/  BSSY.RECONVERGENT B1, `(.L_x_57) ;  /* 0x0000029000017945 */ /* 0x000fe20003800200 */
[----:B--2---:R-:W-:Y:S02]  /*2d40*/  IMAD.MOV.U32 R11, RZ, RZ, R9 ;  /* 0x000000ffff0b7224 */ /* 0x004fe400078e0009 */
        /* <DEDUP_REMOVED lines=39> */
.L_x_58:
[----:B------:R-:W-:Y:S05]  /*2fc0*/  BSYNC.RECONVERGENT B1 ;  /* 0x0000000000017941 */ /* 0x000fea0003800200 */
.L_x_57:
[----:B------:R-:W-:-:S05]  /*2fd0*/  IMAD.IADD R0, R7, 0x1, -R24 ;  /* 0x0000000107007824 */ /* 0x000fca00078e0a18 */
[----:B------:R-:W-:-:S13]  /*2fe0*/  ISETP.GT.U32.AND P0, PT, R0, -0x4, PT ;  /* 0xfffffffc0000780c */ /* 0x000fda0003f04070 */
[----:B------:R-:W-:Y:S05]  /*2ff0*/  @P0 BRA `(.L_x_56) ;  /* 0x0000000000780947 */ /* 0x000fea0003800000 */
.L_x_59:
        /* <DEDUP_REMOVED lines=30> */
.L_x_56:
[----:B------:R-:W-:Y:S05]  /*31e0*/  BSYNC.RECONVERGENT B0 ;  /* 0x0000000000007941 */ /* 0x000fea0003800200 */
.L_x_55:
[----:B------:R-:W-:-:S13]  /*31f0*/  ISETP.GT.U32.AND P0, PT, R16, 0x4, PT ;  /* 0x000000041000780c */ /* 0x000fda0003f04070 */
[----:B------:R-:W-:Y:S05]  /*3200*/  @P0 BRA `(.L_x_60) ;  /* 0xffffffe000340947 */ /* 0x000fea000383ffff */
.L_x_27:
[----:B------:R-:W-:Y:S05]  /*3210*/  BSYNC.RECONVERGENT B7 ;  /* 0x0000000000077941 */ /* 0x000fea0003800200 */
.L_x_26:
[----:B------:R-:W-:-:S13]  /*3220*/  ISETP.GT.AND P0, PT, R28, R23, PT ;  /* 0x000000171c00720c */ /* 0x000fda0003f04270 */
[----:B------:R-:W-:Y:S05]  /*3230*/  @!P0 BRA `(.L_x_1) ;  /* 0x0000000000708947 */ /* 0x000fea0003800000 */
[----:B------:R-:W-:Y:S01]  /*3240*/  BSSY.RECONVERGENT B0, `(.L_x_1) ;  /* 0x000001b000007945 */ /* 0x000fe20003800200 */
.L_x_64:
[----:B------:R-:W-:Y:S01]  /*3250*/  ISETP.GE.AND P0, PT, R28, R24, PT ;  /* 0x000000181c00720c */ /* 0x000fe20003f06270 */
[----:B------:R-:W-:-:S12]  /*3260*/  BSSY.RECONVERGENT B1, `(.L_x_61) ;  /* 0x0000015000017945 */ /* 0x000fd80003800200 */
[----:B---3--:R-:W-:Y:S05]  /*3270*/  @P0 BRA `(.L_x_62) ;  /* 0x00000000004c0947 */ /* 0x008fea0003800000 */
[----:B012-4-:R-:W-:-:S07]  /*3280*/  IMAD.MOV.U32 R5, RZ, RZ, R28 ;  /* 0x000000ffff057224 */ /* 0x017fce00078e001c */
.L_x_63:
[C---:B------:R-:W-:Y:S01]  /*3290*/  R2UR UR4, R38.reuse ;  /* 0x00000000260472ca */ /* 0x040fe200000e0000 */
[----:B---3--:R-:W-:Y:S01]  /*32a0*/  IMAD.WIDE R2, R5, 0x4, R36 ;  /* 0x0000000405027825 */ /* 0x008fe200078e0224 */
[C---:B------:R-:W-:Y:S02]  /*32b0*/  R2UR UR5, R39.reuse ;  /* 0x00000000270572ca */ /* 0x040fe400000e0000 */
[----:B------:R-:W-:Y:S02]  /*32c0*/  R2UR UR6, R38 ;  /* 0x00000000260672ca */ /* 0x000fe400000e0000 */
[----:B------:R-:W-:-:S09]  /*32d0*/  R2UR UR7, R39 ;  /* 0x00000000270772ca */ /* 0x000fd200000e0000 */
[----:B------:R-:W2:Y:S04]  /*32e0*/  LDG.E R7, desc[UR4][R2.64] ;  /* 0x0000000402077981 */ /* 0x000ea8000c1e1900 */
[----:B------:R-:W2:Y:S02]  /*32f0*/  LDG.E R0, desc[UR6][R2.64+-0x4] ;  /* 0xfffffc0602007981 */ /* 0x000ea4000c1e1900 */
[----:B--2---:R-:W-:-:S13]  /*3300*/  FSETP.GEU.AND P0, PT, R7, R0, PT ;  /* 0x000000000700720b */ /* 0x004fda0003f0e000 */
[----:B------:R-:W-:Y:S05]  /*3310*/  @P0 BRA `(.L_x_62) ;  /* 0x0000000000240947 */ /* 0x000fea0003800000 */
[----:B------:R-:W-:Y:S01]  /*3320*/  VIADD R5, R5, 0x1 ;  /* 0x0000000105057836 */ /* 0x000fe20000000000 */
[C---:B------:R-:W-:Y:S02]  /*3330*/  R2UR UR4, R38.reuse ;  /* 0x00000000260472ca */ /* 0x040fe400000e0000 */
[C---:B------:R-:W-:Y:S02]  /*3340*/  R2UR UR5, R39.reuse ;  /* 0x00000000270572ca */ /* 0x040fe400000e0000 */
[----:B------:R-:W-:Y:S02]  /*3350*/  R2UR UR6, R38 ;  /* 0x00000000260672ca */ /* 0x000fe400000e0000 */
[----:B------:R-:W-:Y:S02]  /*3360*/  R2UR UR7, R39 ;  /* 0x00000000270772ca */ /* 0x000fe400000e0000 */
[----:B------:R-:W-:-:S07]  /*3370*/  ISETP.GE.AND P0, PT, R5, R24, PT ;  /* 0x000000180500720c */ /* 0x000fce0003f06270 */
[----:B------:R3:W-:Y:S04]  /*3380*/  STG.E desc[UR4][R2.64], R0 ;  /* 0x0000000002007986 */ /* 0x0007e8000c101904 */
[----:B------:R3:W-:Y:S02]  /*3390*/  STG.E desc[UR6][R2.64+-0x4], R7 ;  /* 0xfffffc0702007986 */ /* 0x0007e4000c101906 */
[----:B------:R-:W-:Y:S05]  /*33a0*/  @!P0 BRA `(.L_x_63) ;  /* 0xfffffffc00b88947 */ /* 0x000fea000383ffff */
.L_x_62:
[----:B------:R-:W-:Y:S05]  /*33b0*/  BSYNC.RECONVERGENT B1 ;  /* 0x0000000000017941 */ /* 0x000fea0003800200 */
.L_x_61:
[----:B------:R-:W-:-:S05]  /*33c0*/  VIADD R28, R28, 0xffffffff ;  /* 0xffffffff1c1c7836 */ /* 0x000fca0000000000 */
[----:B------:R-:W-:-:S13]  /*33d0*/  ISETP.GT.AND P0, PT, R28, R23, PT ;  /* 0x000000171c00720c */ /* 0x000fda0003f04270 */
[----:B------:R-:W-:Y:S05]  /*33e0*/  @P0 BRA `(.L_x_64) ;  /* 0xfffffffc00980947 */ /* 0x000fea000383ffff */
[----:B------:R-:W-:Y:S05]  /*33f0*/  BSYNC.RECONVERGENT B0 ;  /* 0x0000000000007941 */ /* 0x000fea0003800200 */
.L_x_1:
[----:B------:R-:W-:Y:S05]  /*3400*/  BSYNC.RECONVERGENT B8 ;  /* 0x0000000000087941 */ /* 0x000fea0003800200 */
.L_x_0:
[----:B------:R-:W5:Y:S01]  /*3410*/  LDL R20, [R1+0x14] ;  /* 0x0000140001147983 */ /* 0x000f620000100800 */
[----:B------:R0:W-:Y:S05]  /*3420*/  BMOV.32 B6, R25 ;  /* 0x0000001906007356 */ /* 0x0001ea0000000000 */
[----:B------:R-:W5:Y:S01]  /*3430*/  LDL R21, [R1+0x18] ;  /* 0x0000180001157983 */ /* 0x000f620000100800 */
[----:B------:R0:W-:Y:S05]  /*3440*/  BMOV.32 B7, R27 ;  /* 0x0000001b07007356 */ /* 0x0001ea0000000000 */
[----:B------:R0:W-:Y:S05]  /*3450*/  BMOV.32 B8, R29 ;  /* 0x0000001d08007356 */ /* 0x0001ea0000000000 */
[----:B01234-:R-:W5:Y:S04]  /*3460*/  LDL R2, [R1] ;  /* 0x0000000001027983 */ /* 0x01ff680000100800 */
[----:B------:R-:W5:Y:S04]  /*3470*/  LDL R16, [R1+0x4] ;  /* 0x0000040001107983 */ /* 0x000f680000100800 */
        /* <DEDUP_REMOVED lines=16> */
[----:B------:R0:W5:Y:S02]  /*3580*/  LDL R39, [R1+0x50] ;  /* 0x0000500001277983 */ /* 0x0001640000100800 */
[----:B0-----:R-:W-:Y:S01]  /*3590*/  VIADD R1, R1, 0x58 ;  /* 0x0000005801017836 */ /* 0x001fe20000000000 */
[----:B-----5:R-:W-:Y:S06]  /*35a0*/  RET.REL.NODEC R20 `(_Z13mergesortStepPfii) ;  /* 0xffffffc814947950 */ /* 0x020fec0003c3ffff */
.L_x_65:
[----:B------:R-:W-:-:S00]  /*35b0*/  BRA `(.L_x_65) ;  /* 0xfffffffc00fc7947 */ /* 0x000fc0000383ffff */
[----:B------:R-:W-:-:S00]  /*35c0*/  NOP ;  /* 0x0000000000007918 */ /* 0x000fc00000000000 */
        /* <DEDUP_REMOVED lines=11> */
.L_x_66:


//--------------------- .nv.shared.reserved.0     --------------------------
	.section	.nv.shared.reserved.0,"aw",@nobits
	.weak		__nv_reservedSMEM_offset_0_alias
	.size		__nv_reservedSMEM_offset_0_alias, 0, 64
	.other		__nv_reservedSMEM_offset_0_alias,@"STO_CUDA_RESERVED_SHARED STV_DEFAULT"
__nv_reservedSMEM_offset_0_alias:
	.zero		0
	.zero		64


//--------------------- .nv.constant0._Z13mergesortStepPfii --------------------------
	.section	.nv.constant0._Z13mergesortStepPfii,"a",@progbits
	.sectionflags	@""
	.align	4
.nv.constant0._Z13mergesortStepPfii:
	.zero		912


//--------------------- SYMBOLS --------------------------

	.type		.nv.reservedSmem.offset0,@object
	.size		.nv.reservedSmem.offset0,0x4
